	.target	sm_90a

	.elftype	@"ET_EXEC"


//--------------------- .note.nv.tkinfo           --------------------------
	.section	.note.nv.tkinfo,"",@"SHT_NOTE"
	.sectionflags	@"SHF_NOTE_NV_TKINFO"
	.tkinfo
        /*0018*/ 	.word	0x00000002
        /*0030*/ 	.string	""
        /*0030*/ 	.string	"ptxas"
        /*0030*/ 	.string	"Cuda compilation tools, release 13.0, V13.0.88"
        /*0030*/ 	.string	"Build cuda_13.0.r13.0/compiler.36424714_0"
        /*0030*/ 	.string	"-arch sm_90a -m 64 "



//--------------------- .note.nv.cuinfo           --------------------------
	.section	.note.nv.cuinfo,"",@"SHT_NOTE"
	.sectionflags	@"SHF_NOTE_NV_CUINFO"
        /*0018*/ 	.short	0x0002
        /*001a*/ 	.short	0x005a
        /*001c*/ 	.short	0x0082
	.zero		2


//--------------------- .nv.info                  --------------------------
	.section	.nv.info,"",@"SHT_CUDA_INFO"
	.align	4


	//----- nvinfo : EIATTR_REGCOUNT
	.align		4
        /*0000*/ 	.byte	0x04, 0x2f
        /*0002*/ 	.short	(.L_12 - .L_11)
	.align		4
.L_11:
        /*0004*/ 	.word	index@(_ZN7cutlass13device_kernelINS_4conv6kernel13ConvUniversalINS1_16ConvProblemShapeILNS1_8OperatorE2ELi3EEENS1_10collective14CollectiveConvINS1_46MainloopSm90TmaGmmaWarpSpecializedImplicitGemmILS5_2ELi14ELi3EN4cute5tupleIJNSA_1CILi1EEESD_SD_EEENS1_36KernelImplicitTmaWarpSpecializedSm90ELi1EEENSB_IJNSC_ILi128EEENSB_IJSH_EEENSB_IJNSC_ILi32EEEEEEEEENS_10bfloat16_tESM_NSA_8TiledMMAINSA_8MMA_AtomIJNSA_4SM904GMMA28MMA_64x128x16_F32BF16BF16_SSILNSQ_5MajorE1ELSS_1ELNSQ_7ScaleInE1ELST_1EEEEEENSA_6LayoutISE_NSB_IJNSC_ILi0EEESX_SX_EEEEENSB_IJNSA_10UnderscoreES10_S10_EEEEENS7_6detail26Sm90ImplicitGemmTileTraitsINSA_13SM90_TMA_LOADENSA_14ComposedLayoutINSA_7SwizzleILi3ELi4ELi3EEENSA_18smem_ptr_flag_bitsILi16EEENSW_INSB_IJNSB_IJNSC_ILi64EEENSC_ILi2EEEEEENSB_IJNSC_ILi8EEENSC_ILi4EEEEEENSB_IJSD_NSC_ILi14EEEEEEEEENSB_IJNSB_IJSD_NSC_ILi2048EEEEEENSB_IJS1B_NSC_ILi512EEEEEENSB_IJSX_NSC_ILi4096EEEEEEEEEEEEEvEENS14_INSA_20SM90_TMA_LOAD_IM2COLES1S_vEEEENS_8epilogue10collective6detail29Sm90TmaWarpSpecializedAdapterINS1Y_15DefaultEpilogueISM_NSB_IJlNSB_IJSD_lllEEESX_EEES23_NS1X_6thread17LinearCombinationISM_Li1EffLNS24_9ScaleType4KindE0ELNS_15FloatRoundStyleE2ESM_EENS_4gemm15EpilogueDefaultEEEEEvvEEEEvNT_6ParamsE)
        /*0008*/ 	.word	0x000000aa


	//----- nvinfo : EIATTR_FRAME_SIZE
	.align		4
.L_12:
        /*000c*/ 	.byte	0x04, 0x11
        /*000e*/ 	.short	(.L_14 - .L_13)
	.align		4
.L_13:
        /*0010*/ 	.word	index@(_ZN7cutlass13device_kernelINS_4conv6kernel13ConvUniversalINS1_16ConvProblemShapeILNS1_8OperatorE2ELi3EEENS1_10collective14CollectiveConvINS1_46MainloopSm90TmaGmmaWarpSpecializedImplicitGemmILS5_2ELi14ELi3EN4cute5tupleIJNSA_1CILi1EEESD_SD_EEENS1_36KernelImplicitTmaWarpSpecializedSm90ELi1EEENSB_IJNSC_ILi128EEENSB_IJSH_EEENSB_IJNSC_ILi32EEEEEEEEENS_10bfloat16_tESM_NSA_8TiledMMAINSA_8MMA_AtomIJNSA_4SM904GMMA28MMA_64x128x16_F32BF16BF16_SSILNSQ_5MajorE1ELSS_1ELNSQ_7ScaleInE1ELST_1EEEEEENSA_6LayoutISE_NSB_IJNSC_ILi0EEESX_SX_EEEEENSB_IJNSA_10UnderscoreES10_S10_EEEEENS7_6detail26Sm90ImplicitGemmTileTraitsINSA_13SM90_TMA_LOADENSA_14ComposedLayoutINSA_7SwizzleILi3ELi4ELi3EEENSA_18smem_ptr_flag_bitsILi16EEENSW_INSB_IJNSB_IJNSC_ILi64EEENSC_ILi2EEEEEENSB_IJNSC_ILi8EEENSC_ILi4EEEEEENSB_IJSD_NSC_ILi14EEEEEEEEENSB_IJNSB_IJSD_NSC_ILi2048EEEEEENSB_IJS1B_NSC_ILi512EEEEEENSB_IJSX_NSC_ILi4096EEEEEEEEEEEEEvEENS14_INSA_20SM90_TMA_LOAD_IM2COLES1S_vEEEENS_8epilogue10collective6detail29Sm90TmaWarpSpecializedAdapterINS1Y_15DefaultEpilogueISM_NSB_IJlNSB_IJSD_lllEEESX_EEES23_NS1X_6thread17LinearCombinationISM_Li1EffLNS24_9ScaleType4KindE0ELNS_15FloatRoundStyleE2ESM_EENS_4gemm15EpilogueDefaultEEEEEvvEEEEvNT_6ParamsE)
        /*0014*/ 	.word	0x00000000


	//----- nvinfo : EIATTR_MIN_STACK_SIZE
	.align		4
.L_14:
        /*0018*/ 	.byte	0x04, 0x12
        /*001a*/ 	.short	(.L_16 - .L_15)
	.align		4
.L_15:
        /*001c*/ 	.word	index@(_ZN7cutlass13device_kernelINS_4conv6kernel13ConvUniversalINS1_16ConvProblemShapeILNS1_8OperatorE2ELi3EEENS1_10collective14CollectiveConvINS1_46MainloopSm90TmaGmmaWarpSpecializedImplicitGemmILS5_2ELi14ELi3EN4cute5tupleIJNSA_1CILi1EEESD_SD_EEENS1_36KernelImplicitTmaWarpSpecializedSm90ELi1EEENSB_IJNSC_ILi128EEENSB_IJSH_EEENSB_IJNSC_ILi32EEEEEEEEENS_10bfloat16_tESM_NSA_8TiledMMAINSA_8MMA_AtomIJNSA_4SM904GMMA28MMA_64x128x16_F32BF16BF16_SSILNSQ_5MajorE1ELSS_1ELNSQ_7ScaleInE1ELST_1EEEEEENSA_6LayoutISE_NSB_IJNSC_ILi0EEESX_SX_EEEEENSB_IJNSA_10UnderscoreES10_S10_EEEEENS7_6detail26Sm90ImplicitGemmTileTraitsINSA_13SM90_TMA_LOADENSA_14ComposedLayoutINSA_7SwizzleILi3ELi4ELi3EEENSA_18smem_ptr_flag_bitsILi16EEENSW_INSB_IJNSB_IJNSC_ILi64EEENSC_ILi2EEEEEENSB_IJNSC_ILi8EEENSC_ILi4EEEEEENSB_IJSD_NSC_ILi14EEEEEEEEENSB_IJNSB_IJSD_NSC_ILi2048EEEEEENSB_IJS1B_NSC_ILi512EEEEEENSB_IJSX_NSC_ILi4096EEEEEEEEEEEEEvEENS14_INSA_20SM90_TMA_LOAD_IM2COLES1S_vEEEENS_8epilogue10collective6detail29Sm90TmaWarpSpecializedAdapterINS1Y_15DefaultEpilogueISM_NSB_IJlNSB_IJSD_lllEEESX_EEES23_NS1X_6thread17LinearCombinationISM_Li1EffLNS24_9ScaleType4KindE0ELNS_15FloatRoundStyleE2ESM_EENS_4gemm15EpilogueDefaultEEEEEvvEEEEvNT_6ParamsE)
        /*0020*/ 	.word	0x00000000
.L_16:


//--------------------- .nv.compat                --------------------------
	.section	.nv.compat,"",@"SHT_CUDA_COMPAT_INFO"
	.align	4
        /*0000*/ 	.byte	0x02, 0x09, 0x01, 0x00, 0x02, 0x02, 0x04, 0x00, 0x02, 0x05, 0x05, 0x00, 0x03, 0x07, 0x01, 0x01
        /*0010*/ 	.byte	0x02, 0x03, 0x01, 0x00, 0x02, 0x06, 0x01, 0x00, 0x04, 0x0b, 0x08, 0x00, 0x00, 0x00, 0x00, 0x00
        /*0020*/ 	.byte	0x00, 0x00, 0x00, 0x00


//--------------------- .nv.info._ZN7cutlass13device_kernelINS_4conv6kernel13ConvUniversalINS1_16ConvProblemShapeILNS1_8OperatorE2ELi3EEENS1_10collective14CollectiveConvINS1_46MainloopSm90TmaGmmaWarpSpecializedImplicitGemmILS5_2ELi14ELi3EN4cute5tupleIJNSA_1CILi1EEESD_SD_EEENS1_36KernelImplicitTmaWarpSpecializedSm90ELi1EEENSB_IJNSC_ILi128EEENSB_IJSH_EEENSB_IJNSC_ILi32EEEEEEEEENS_10bfloat16_tESM_NSA_8TiledMMAINSA_8MMA_AtomIJNSA_4SM904GMMA28MMA_64x128x16_F32BF16BF16_SSILNSQ_5MajorE1ELSS_1ELNSQ_7ScaleInE1ELST_1EEEEEENSA_6LayoutISE_NSB_IJNSC_ILi0EEESX_SX_EEEEENSB_IJNSA_10UnderscoreES10_S10_EEEEENS7_6detail26Sm90ImplicitGemmTileTraitsINSA_13SM90_TMA_LOADENSA_14ComposedLayoutINSA_7SwizzleILi3ELi4ELi3EEENSA_18smem_ptr_flag_bitsILi16EEENSW_INSB_IJNSB_IJNSC_ILi64EEENSC_ILi2EEEEEENSB_IJNSC_ILi8EEENSC_ILi4EEEEEENSB_IJSD_NSC_ILi14EEEEEEEEENSB_IJNSB_IJSD_NSC_ILi2048EEEEEENSB_IJS1B_NSC_ILi512EEEEEENSB_IJSX_NSC_ILi4096EEEEEEEEEEEEEvEENS14_INSA_20SM90_TMA_LOAD_IM2COLES1S_vEEEENS_8epilogue10collective6detail29Sm90TmaWarpSpecializedAdapterINS1Y_15DefaultEpilogueISM_NSB_IJlNSB_IJSD_lllEEESX_EEES23_NS1X_6thread17LinearCombinationISM_Li1EffLNS24_9ScaleType4KindE0ELNS_15FloatRoundStyleE2ESM_EENS_4gemm15EpilogueDefaultEEEEEvvEEEEvNT_6ParamsE --------------------------
	.section	.nv.info._ZN7cutlass13device_kernelINS_4conv6kernel13ConvUniversalINS1_16ConvProblemShapeILNS1_8OperatorE2ELi3EEENS1_10collective14CollectiveConvINS1_46MainloopSm90TmaGmmaWarpSpecializedImplicitGemmILS5_2ELi14ELi3EN4cute5tupleIJNSA_1CILi1EEESD_SD_EEENS1_36KernelImplicitTmaWarpSpecializedSm90ELi1EEENSB_IJNSC_ILi128EEENSB_IJSH_EEENSB_IJNSC_ILi32EEEEEEEEENS_10bfloat16_tESM_NSA_8TiledMMAINSA_8MMA_AtomIJNSA_4SM904GMMA28MMA_64x128x16_F32BF16BF16_SSILNSQ_5MajorE1ELSS_1ELNSQ_7ScaleInE1ELST_1EEEEEENSA_6LayoutISE_NSB_IJNSC_ILi0EEESX_SX_EEEEENSB_IJNSA_10UnderscoreES10_S10_EEEEENS7_6detail26Sm90ImplicitGemmTileTraitsINSA_13SM90_TMA_LOADENSA_14ComposedLayoutINSA_7SwizzleILi3ELi4ELi3EEENSA_18smem_ptr_flag_bitsILi16EEENSW_INSB_IJNSB_IJNSC_ILi64EEENSC_ILi2EEEEEENSB_IJNSC_ILi8EEENSC_ILi4EEEEEENSB_IJSD_NSC_ILi14EEEEEEEEENSB_IJNSB_IJSD_NSC_ILi2048EEEEEENSB_IJS1B_NSC_ILi512EEEEEENSB_IJSX_NSC_ILi4096EEEEEEEEEEEEEvEENS14_INSA_20SM90_TMA_LOAD_IM2COLES1S_vEEEENS_8epilogue10collective6detail29Sm90TmaWarpSpecializedAdapterINS1Y_15DefaultEpilogueISM_NSB_IJlNSB_IJSD_lllEEESX_EEES23_NS1X_6thread17LinearCombinationISM_Li1EffLNS24_9ScaleType4KindE0ELNS_15FloatRoundStyleE2ESM_EENS_4gemm15EpilogueDefaultEEEEEvvEEEEvNT_6ParamsE,"",@"SHT_CUDA_INFO"
	.sectionflags	@""
	.align	4


	//----- nvinfo : EIATTR_CUDA_API_VERSION
	.align		4
        /*0000*/ 	.byte	0x04, 0x37
        /*0002*/ 	.short	(.L_18 - .L_17)
.L_17:
        /*0004*/ 	.word	0x00000082


	//----- nvinfo : EIATTR_KPARAM_INFO
	.align		4
.L_18:
        /*0008*/ 	.byte	0x04, 0x17
        /*000a*/ 	.short	(.L_20 - .L_19)
.L_19:
        /*000c*/ 	.word	0x00000000
        /*0010*/ 	.short	0x0000
        /*0012*/ 	.short	0x0070
        /*0014*/ 	.byte	0x00, 0xf0, 0x01, 0x10


	//----- nvinfo : EIATTR_SPARSE_MMA_MASK
	.align		4
.L_20:
        /*0018*/ 	.byte	0x03, 0x50
        /*001a*/ 	.short	0x0000


	//----- nvinfo : EIATTR_MAXREG_COUNT
	.align		4
        /*001c*/ 	.byte	0x03, 0x1b
        /*001e*/ 	.short	0x00ff


	//----- nvinfo : EIATTR_NUM_BARRIERS
	.align		4
        /*0020*/ 	.byte	0x02, 0x4c
        /*0022*/ 	.byte	0x01
	.zero		1


	//----- nvinfo : EIATTR_MERCURY_ISA_VERSION
	.align		4
        /*0024*/ 	.byte	0x03, 0x5f
        /*0026*/ 	.short	0x0101


	//----- nvinfo : EIATTR_COOP_GROUP_MASK_REGIDS
	.align		4
        /*0028*/ 	.byte	0x04, 0x29
        /*002a*/ 	.short	(.L_22 - .L_21)


	//   ....[0]....
.L_21:
        /*002c*/ 	.word	0xffffffff


	//   ....[1]....
        /*0030*/ 	.word	0xffffffff


	//   ....[2]....
        /*0034*/ 	.word	0xffffffff


	//----- nvinfo : EIATTR_COOP_GROUP_INSTR_OFFSETS
	.align		4
.L_22:
        /*0038*/ 	.byte	0x04, 0x28
        /*003a*/ 	.short	(.L_24 - .L_23)


	//   ....[0]....
.L_23:
        /*003c*/ 	.word	0x00000060


	//   ....[1]....
        /*0040*/ 	.word	0x00000070


	//   ....[2]....
        /*0044*/ 	.word	0x00000130


	//----- nvinfo : EIATTR_MBARRIER_INSTR_OFFSETS
	.align		4
.L_24:
        /*0048*/ 	.byte	0x04, 0x39
        /*004a*/ 	.short	(.L_26 - .L_25)


	//   ....[0]....
.L_25:
        /*004c*/ 	.word	0x00000270
        /*0050*/ 	.word	0x000000ff
        /*0054*/ 	.word	0x00038000
        /*0058*/ 	.short	0x0100
        /*005a*/ 	.byte	0x08
	.zero		1


	//   ....[1]....
        /*005c*/ 	.word	0x00000280
        /*0060*/ 	.word	0x000000ff
        /*0064*/ 	.word	0x00038070
        /*0068*/ 	.short	0x0100
        /*006a*/ 	.byte	0x08
	.zero		1


	//   ....[2]....
        /*006c*/ 	.word	0x00000290
        /*0070*/ 	.word	0x000000ff
        /*0074*/ 	.word	0x00038008
        /*0078*/ 	.short	0x0100
        /*007a*/ 	.byte	0x08
	.zero		1


	//   ....[3]....
        /*007c*/ 	.word	0x000002a0
        /*0080*/ 	.word	0x000000ff
        /*0084*/ 	.word	0x00038078
        /*0088*/ 	.short	0x0100
        /*008a*/ 	.byte	0x08
	.zero		1


	//   ....[4]....
        /*008c*/ 	.word	0x000002b0
        /*0090*/ 	.word	0x000000ff
        /*0094*/ 	.word	0x00038010
        /*0098*/ 	.short	0x0100
        /*009a*/ 	.byte	0x08
	.zero		1


	//   ....[5]....
        /*009c*/ 	.word	0x000002c0
        /*00a0*/ 	.word	0x000000ff
        /*00a4*/ 	.word	0x00038080
        /*00a8*/ 	.short	0x0100
        /*00aa*/ 	.byte	0x08
	.zero		1


	//   ....[6]....
        /*00ac*/ 	.word	0x000002d0
        /*00b0*/ 	.word	0x000000ff
        /*00b4*/ 	.word	0x00038018
        /*00b8*/ 	.short	0x0100
        /*00ba*/ 	.byte	0x08
	.zero		1


	//   ....[7]....
        /*00bc*/ 	.word	0x000002e0
        /*00c0*/ 	.word	0x000000ff
        /*00c4*/ 	.word	0x00038088
        /*00c8*/ 	.short	0x0100
        /*00ca*/ 	.byte	0x08
	.zero		1


	//   ....[8]....
        /*00cc*/ 	.word	0x000002f0
        /*00d0*/ 	.word	0x000000ff
        /*00d4*/ 	.word	0x00038020
        /*00d8*/ 	.short	0x0100
        /*00da*/ 	.byte	0x08
	.zero		1


	//   ....[9]....
        /*00dc*/ 	.word	0x00000300
        /*00e0*/ 	.word	0x000000ff
        /*00e4*/ 	.word	0x00038090
        /*00e8*/ 	.short	0x0100
        /*00ea*/ 	.byte	0x08
	.zero		1


	//   ....[10]....
        /*00ec*/ 	.word	0x00000310
        /*00f0*/ 	.word	0x000000ff
        /*00f4*/ 	.word	0x00038028
        /*00f8*/ 	.short	0x0100
        /*00fa*/ 	.byte	0x08
	.zero		1


	//   ....[11]....
        /*00fc*/ 	.word	0x00000320
        /*0100*/ 	.word	0x000000ff
        /*0104*/ 	.word	0x00038098
        /*0108*/ 	.short	0x0100
        /*010a*/ 	.byte	0x08
	.zero		1


	//   ....[12]....
        /*010c*/ 	.word	0x00000330
        /*0110*/ 	.word	0x000000ff
        /*0114*/ 	.word	0x00038030
        /*0118*/ 	.short	0x0100
        /*011a*/ 	.byte	0x08
	.zero		1


	//   ....[13]....
        /*011c*/ 	.word	0x00000340
        /*0120*/ 	.word	0x000000ff
        /*0124*/ 	.word	0x000380a0
        /*0128*/ 	.short	0x0100
        /*012a*/ 	.byte	0x08
	.zero		1


	//   ....[14]....
        /*012c*/ 	.word	0x00000350
        /*0130*/ 	.word	0x000000ff
        /*0134*/ 	.word	0x00038038
        /*0138*/ 	.short	0x0100
        /*013a*/ 	.byte	0x08
	.zero		1


	//   ....[15]....
        /*013c*/ 	.word	0x00000360
        /*0140*/ 	.word	0x000000ff
        /*0144*/ 	.word	0x000380a8
        /*0148*/ 	.short	0x0100
        /*014a*/ 	.byte	0x08
	.zero		1


	//   ....[16]....
        /*014c*/ 	.word	0x00000370
        /*0150*/ 	.word	0x000000ff
        /*0154*/ 	.word	0x00038040
        /*0158*/ 	.short	0x0100
        /*015a*/ 	.byte	0x08
	.zero		1


	//   ....[17]....
        /*015c*/ 	.word	0x00000380
        /*0160*/ 	.word	0x000000ff
        /*0164*/ 	.word	0x000380b0
        /*0168*/ 	.short	0x0100
        /*016a*/ 	.byte	0x08
	.zero		1


	//   ....[18]....
        /*016c*/ 	.word	0x00000390
        /*0170*/ 	.word	0x000000ff
        /*0174*/ 	.word	0x00038048
        /*0178*/ 	.short	0x0100
        /*017a*/ 	.byte	0x08
	.zero		1


	//   ....[19]....
        /*017c*/ 	.word	0x000003a0
        /*0180*/ 	.word	0x000000ff
        /*0184*/ 	.word	0x000380b8
        /*0188*/ 	.short	0x0100
        /*018a*/ 	.byte	0x08
	.zero		1


	//   ....[20]....
        /*018c*/ 	.word	0x000003b0
        /*0190*/ 	.word	0x000000ff
        /*0194*/ 	.word	0x00038050
        /*0198*/ 	.short	0x0100
        /*019a*/ 	.byte	0x08
	.zero		1


	//   ....[21]....
        /*019c*/ 	.word	0x000003c0
        /*01a0*/ 	.word	0x000000ff
        /*01a4*/ 	.word	0x000380c0
        /*01a8*/ 	.short	0x0100
        /*01aa*/ 	.byte	0x08
	.zero		1


	//   ....[22]....
        /*01ac*/ 	.word	0x000003d0
        /*01b0*/ 	.word	0x000000ff
        /*01b4*/ 	.word	0x00038058
        /*01b8*/ 	.short	0x0100
        /*01ba*/ 	.byte	0x08
	.zero		1


	//   ....[23]....
        /*01bc*/ 	.word	0x000003e0
        /*01c0*/ 	.word	0x000000ff
        /*01c4*/ 	.word	0x000380c8
        /*01c8*/ 	.short	0x0100
        /*01ca*/ 	.byte	0x08
	.zero		1


	//   ....[24]....
        /*01cc*/ 	.word	0x000003f0
        /*01d0*/ 	.word	0x000000ff
        /*01d4*/ 	.word	0x00038060
        /*01d8*/ 	.short	0x0100
        /*01da*/ 	.byte	0x08
	.zero		1


	//   ....[25]....
        /*01dc*/ 	.word	0x00000400
        /*01e0*/ 	.word	0x000000ff
        /*01e4*/ 	.word	0x000380d0
        /*01e8*/ 	.short	0x0100
        /*01ea*/ 	.byte	0x08
	.zero		1


	//   ....[26]....
        /*01ec*/ 	.word	0x00000410
        /*01f0*/ 	.word	0x000000ff
        /*01f4*/ 	.word	0x00038068
        /*01f8*/ 	.short	0x0100
        /*01fa*/ 	.byte	0x08
	.zero		1


	//   ....[27]....
        /*01fc*/ 	.word	0x00000420
        /*0200*/ 	.word	0x000000ff
        /*0204*/ 	.word	0x000380d8
        /*0208*/ 	.short	0x0100
        /*020a*/ 	.byte	0x08
	.zero		1


	//   ....[28]....
        /*020c*/ 	.word	0x00001220
        /*0210*/ 	.word	0x00000005
        /*0214*/ 	.word	0x00038000
        /*0218*/ 	.short	0x010a
        /*021a*/ 	.byte	0x3f
	.zero		1


	//   ....[29]....
        /*021c*/ 	.word	0x00001560
        /*0220*/ 	.word	0x00000008
        /*0224*/ 	.word	0x00038000
        /*0228*/ 	.short	0x010a
        /*022a*/ 	.byte	0x3f
	.zero		1


	//   ....[30]....
        /*022c*/ 	.word	0x00001740
        /*0230*/ 	.word	0x000000ff
        /*0234*/ 	.word	0x00000000
        /*0238*/ 	.short	0x0101
        /*023a*/ 	.byte	0x06
	.zero		1


	//   ....[31]....
        /*023c*/ 	.word	0x00001960
        /*0240*/ 	.word	0x00000006
        /*0244*/ 	.word	0x00000000
        /*0248*/ 	.short	0x0101
        /*024a*/ 	.byte	0x3f
	.zero		1


	//   ....[32]....
        /*024c*/ 	.word	0x0000b140
        /*0250*/ 	.word	0x00000005
        /*0254*/ 	.word	0x00038070
        /*0258*/ 	.short	0x010a
        /*025a*/ 	.byte	0x3f
	.zero		1


	//   ....[33]....
        /*025c*/ 	.word	0x0000b9c0
        /*0260*/ 	.word	0x00000004
        /*0264*/ 	.word	0x00000000
        /*0268*/ 	.short	0x010a
        /*026a*/ 	.byte	0x3f
	.zero		1


	//   ....[34]....
        /*026c*/ 	.word	0x0000ba70
        /*0270*/ 	.word	0x00000000
        /*0274*/ 	.word	0x00000000
        /*0278*/ 	.short	0x010a
        /*027a*/ 	.byte	0x3f
	.zero		1


	//   ....[35]....
        /*027c*/ 	.word	0x0000bb20
        /*0280*/ 	.word	0x00000000
        /*0284*/ 	.word	0x00000000
        /*0288*/ 	.short	0x010a
        /*028a*/ 	.byte	0x3f
	.zero		1


	//   ....[36]....
        /*028c*/ 	.word	0x0000bbd0
        /*0290*/ 	.word	0x00000000
        /*0294*/ 	.word	0x00000000
        /*0298*/ 	.short	0x010a
        /*029a*/ 	.byte	0x3f
	.zero		1


	//   ....[37]....
        /*029c*/ 	.word	0x0000bc80
        /*02a0*/ 	.word	0x00000000
        /*02a4*/ 	.word	0x00000000
        /*02a8*/ 	.short	0x010a
        /*02aa*/ 	.byte	0x3f
	.zero		1


	//   ....[38]....
        /*02ac*/ 	.word	0x0000bd30
        /*02b0*/ 	.word	0x00000000
        /*02b4*/ 	.word	0x00000000
        /*02b8*/ 	.short	0x010a
        /*02ba*/ 	.byte	0x3f
	.zero		1


	//   ....[39]....
        /*02bc*/ 	.word	0x0000bde0
        /*02c0*/ 	.word	0x00000000
        /*02c4*/ 	.word	0x00000000
        /*02c8*/ 	.short	0x010a
        /*02ca*/ 	.byte	0x3f
	.zero		1


	//   ....[40]....
        /*02cc*/ 	.word	0x0000be90
        /*02d0*/ 	.word	0x00000000
        /*02d4*/ 	.word	0x00000000
        /*02d8*/ 	.short	0x010a
        /*02da*/ 	.byte	0x3f
	.zero		1


	//   ....[41]....
        /*02dc*/ 	.word	0x0000bf40
        /*02e0*/ 	.word	0x00000000
        /*02e4*/ 	.word	0x00000000
        /*02e8*/ 	.short	0x010a
        /*02ea*/ 	.byte	0x3f
	.zero		1


	//   ....[42]....
        /*02ec*/ 	.word	0x0000bff0
        /*02f0*/ 	.word	0x00000000
        /*02f4*/ 	.word	0x00000000
        /*02f8*/ 	.short	0x010a
        /*02fa*/ 	.byte	0x3f
	.zero		1


	//   ....[43]....
        /*02fc*/ 	.word	0x0000c0a0
        /*0300*/ 	.word	0x00000000
        /*0304*/ 	.word	0x00000000
        /*0308*/ 	.short	0x010a
        /*030a*/ 	.byte	0x3f
	.zero		1


	//   ....[44]....
        /*030c*/ 	.word	0x0000c150
        /*0310*/ 	.word	0x00000000
        /*0314*/ 	.word	0x00000000
        /*0318*/ 	.short	0x010a
        /*031a*/ 	.byte	0x3f
	.zero		1


	//   ....[45]....
        /*031c*/ 	.word	0x0000c200
        /*0320*/ 	.word	0x00000000
        /*0324*/ 	.word	0x00000000
        /*0328*/ 	.short	0x010a
        /*032a*/ 	.byte	0x3f
	.zero		1


	//   ....[46]....
        /*032c*/ 	.word	0x0000c2b0
        /*0330*/ 	.word	0x00000002
        /*0334*/ 	.word	0x00000000
        /*0338*/ 	.short	0x010a
        /*033a*/ 	.byte	0x3f
	.zero		1


	//----- nvinfo : EIATTR_NUM_MBARRIERS
	.align		4
.L_26:
        /*033c*/ 	.byte	0x03, 0x38
        /*033e*/ 	.short	0x001c


	//----- nvinfo : EIATTR_EXIT_INSTR_OFFSETS
	.align		4
        /*0340*/ 	.byte	0x04, 0x1c
        /*0342*/ 	.short	(.L_28 - .L_27)


	//   ....[0]....
.L_27:
        /*0344*/ 	.word	0x00000d50


	//   ....[1]....
        /*0348*/ 	.word	0x00001b30


	//   ....[2]....
        /*034c*/ 	.word	0x00001c10


	//   ....[3]....
        /*0350*/ 	.word	0x00001d00


	//   ....[4]....
        /*0354*/ 	.word	0x000084c0


	//   ....[5]....
        /*0358*/ 	.word	0x000084f0


	//   ....[6]....
        /*035c*/ 	.word	0x0000aec0


	//   ....[7]....
        /*0360*/ 	.word	0x0000aef0


	//   ....[8]....
        /*0364*/ 	.word	0x0000af10


	//   ....[9]....
        /*0368*/ 	.word	0x0000b8d0


	//   ....[10]....
        /*036c*/ 	.word	0x0000c2e0


	//----- nvinfo : EIATTR_MAX_THREADS
	.align		4
.L_28:
        /*0370*/ 	.byte	0x04, 0x05
        /*0372*/ 	.short	(.L_30 - .L_29)
.L_29:
        /*0374*/ 	.word	0x00000100
        /*0378*/ 	.word	0x00000001
        /*037c*/ 	.word	0x00000001


	//----- nvinfo : EIATTR_CRS_STACK_SIZE
	.align		4
.L_30:
        /*0380*/ 	.byte	0x04, 0x1e
        /*0382*/ 	.short	(.L_32 - .L_31)
.L_31:
        /*0384*/ 	.word	0x00000000


	//----- nvinfo : EIATTR_CBANK_PARAM_SIZE
	.align		4
.L_32:
        /*0388*/ 	.byte	0x03, 0x19
        /*038a*/ 	.short	0x0470


	//----- nvinfo : EIATTR_PARAM_CBANK
	.align		4
        /*038c*/ 	.byte	0x04, 0x0a
        /*038e*/ 	.short	(.L_34 - .L_33)
	.align		4
.L_33:
        /*0390*/ 	.word	index@(.nv.constant0._ZN7cutlass13device_kernelINS_4conv6kernel13ConvUniversalINS1_16ConvProblemShapeILNS1_8OperatorE2ELi3EEENS1_10collective14CollectiveConvINS1_46MainloopSm90TmaGmmaWarpSpecializedImplicitGemmILS5_2ELi14ELi3EN4cute5tupleIJNSA_1CILi1EEESD_SD_EEENS1_36KernelImplicitTmaWarpSpecializedSm90ELi1EEENSB_IJNSC_ILi128EEENSB_IJSH_EEENSB_IJNSC_ILi32EEEEEEEEENS_10bfloat16_tESM_NSA_8TiledMMAINSA_8MMA_AtomIJNSA_4SM904GMMA28MMA_64x128x16_F32BF16BF16_SSILNSQ_5MajorE1ELSS_1ELNSQ_7ScaleInE1ELST_1EEEEEENSA_6LayoutISE_NSB_IJNSC_ILi0EEESX_SX_EEEEENSB_IJNSA_10UnderscoreES10_S10_EEEEENS7_6detail26Sm90ImplicitGemmTileTraitsINSA_13SM90_TMA_LOADENSA_14ComposedLayoutINSA_7SwizzleILi3ELi4ELi3EEENSA_18smem_ptr_flag_bitsILi16EEENSW_INSB_IJNSB_IJNSC_ILi64EEENSC_ILi2EEEEEENSB_IJNSC_ILi8EEENSC_ILi4EEEEEENSB_IJSD_NSC_ILi14EEEEEEEEENSB_IJNSB_IJSD_NSC_ILi2048EEEEEENSB_IJS1B_NSC_ILi512EEEEEENSB_IJSX_NSC_ILi4096EEEEEEEEEEEEEvEENS14_INSA_20SM90_TMA_LOAD_IM2COLES1S_vEEEENS_8epilogue10collective6detail29Sm90TmaWarpSpecializedAdapterINS1Y_15DefaultEpilogueISM_NSB_IJlNSB_IJSD_lllEEESX_EEES23_NS1X_6thread17LinearCombinationISM_Li1EffLNS24_9ScaleType4KindE0ELNS_15FloatRoundStyleE2ESM_EENS_4gemm15EpilogueDefaultEEEEEvvEEEEvNT_6ParamsE)
        /*0394*/ 	.short	0x0210
        /*0396*/ 	.short	0x0470


	//----- nvinfo : EIATTR_SW_WAR
	.align		4
.L_34:
        /*0398*/ 	.byte	0x04, 0x36
        /*039a*/ 	.short	(.L_36 - .L_35)
.L_35:
        /*039c*/ 	.word	0x00000008
.L_36:


//--------------------- .nv.callgraph             --------------------------
	.section	.nv.callgraph,"",@"SHT_CUDA_CALLGRAPH"
	.align	4
	.sectionentsize	8
	.align		4
        /*0000*/ 	.word	0x00000000
	.align		4
        /*0004*/ 	.word	0xffffffff
	.align		4
        /*0008*/ 	.word	0x00000000
	.align		4
        /*000c*/ 	.word	0xfffffffe
	.align		4
        /*0010*/ 	.word	0x00000000
	.align		4
        /*0014*/ 	.word	0xfffffffd
	.align		4
        /*0018*/ 	.word	0x00000000
	.align		4
        /*001c*/ 	.word	0xfffffffc


//--------------------- .nv.constant4             --------------------------
	.section	.nv.constant4,"a",@progbits
	.align	8
	.align		8
.nv.constant4:
        /*0000*/ 	.dword	_ZN39_INTERNAL_57a07c6b_4_k_cu_8a57bf7e_34744cuda3std3__45__cpo5beginE
	.align		8
        /*0008*/ 	.dword	_ZN39_INTERNAL_57a07c6b_4_k_cu_8a57bf7e_34744cuda3std3__45__cpo3endE
	.align		8
        /*0010*/ 	.dword	_ZN39_INTERNAL_57a07c6b_4_k_cu_8a57bf7e_34744cuda3std3__45__cpo6cbeginE
	.align		8
        /*0018*/ 	.dword	_ZN39_INTERNAL_57a07c6b_4_k_cu_8a57bf7e_34744cuda3std3__45__cpo4cendE
	.align		8
        /*0020*/ 	.dword	_ZN39_INTERNAL_57a07c6b_4_k_cu_8a57bf7e_34744cuda3std3__441_GLOBAL__N__57a07c6b_4_k_cu_8a57bf7e_34746ignoreE
	.align		8
        /*0028*/ 	.dword	_ZN39_INTERNAL_57a07c6b_4_k_cu_8a57bf7e_34744cuda3std3__419piecewise_constructE
	.align		8
        /*0030*/ 	.dword	_ZN39_INTERNAL_57a07c6b_4_k_cu_8a57bf7e_34744cuda3std3__48in_placeE
	.align		8
        /*0038*/ 	.dword	_ZN39_INTERNAL_57a07c6b_4_k_cu_8a57bf7e_34744cuda3std6ranges3__45__cpo4swapE
	.align		8
        /*0040*/ 	.dword	_ZN39_INTERNAL_57a07c6b_4_k_cu_8a57bf7e_34744cuda3std6ranges3__45__cpo9iter_moveE
	.align		8
        /*0048*/ 	.dword	_ZN39_INTERNAL_57a07c6b_4_k_cu_8a57bf7e_34744cute7productE
	.align		8
        /*0050*/ 	.dword	_ZN39_INTERNAL_57a07c6b_4_k_cu_8a57bf7e_34744cute1_E


//--------------------- .text._ZN7cutlass13device_kernelINS_4conv6kernel13ConvUniversalINS1_16ConvProblemShapeILNS1_8OperatorE2ELi3EEENS1_10collective14CollectiveConvINS1_46MainloopSm90TmaGmmaWarpSpecializedImplicitGemmILS5_2ELi14ELi3EN4cute5tupleIJNSA_1CILi1EEESD_SD_EEENS1_36KernelImplicitTmaWarpSpecializedSm90ELi1EEENSB_IJNSC_ILi128EEENSB_IJSH_EEENSB_IJNSC_ILi32EEEEEEEEENS_10bfloat16_tESM_NSA_8TiledMMAINSA_8MMA_AtomIJNSA_4SM904GMMA28MMA_64x128x16_F32BF16BF16_SSILNSQ_5MajorE1ELSS_1ELNSQ_7ScaleInE1ELST_1EEEEEENSA_6LayoutISE_NSB_IJNSC_ILi0EEESX_SX_EEEEENSB_IJNSA_10UnderscoreES10_S10_EEEEENS7_6detail26Sm90ImplicitGemmTileTraitsINSA_13SM90_TMA_LOADENSA_14ComposedLayoutINSA_7SwizzleILi3ELi4ELi3EEENSA_18smem_ptr_flag_bitsILi16EEENSW_INSB_IJNSB_IJNSC_ILi64EEENSC_ILi2EEEEEENSB_IJNSC_ILi8EEENSC_ILi4EEEEEENSB_IJSD_NSC_ILi14EEEEEEEEENSB_IJNSB_IJSD_NSC_ILi2048EEEEEENSB_IJS1B_NSC_ILi512EEEEEENSB_IJSX_NSC_ILi4096EEEEEEEEEEEEEvEENS14_INSA_20SM90_TMA_LOAD_IM2COLES1S_vEEEENS_8epilogue10collective6detail29Sm90TmaWarpSpecializedAdapterINS1Y_15DefaultEpilogueISM_NSB_IJlNSB_IJSD_lllEEESX_EEES23_NS1X_6thread17LinearCombinationISM_Li1EffLNS24_9ScaleType4KindE0ELNS_15FloatRoundStyleE2ESM_EENS_4gemm15EpilogueDefaultEEEEEvvEEEEvNT_6ParamsE --------------------------
	.section	.text._ZN7cutlass13device_kernelINS_4conv6kernel13ConvUniversalINS1_16ConvProblemShapeILNS1_8OperatorE2ELi3EEENS1_10collective14CollectiveConvINS1_46MainloopSm90TmaGmmaWarpSpecializedImplicitGemmILS5_2ELi14ELi3EN4cute5tupleIJNSA_1CILi1EEESD_SD_EEENS1_36KernelImplicitTmaWarpSpecializedSm90ELi1EEENSB_IJNSC_ILi128EEENSB_IJSH_EEENSB_IJNSC_ILi32EEEEEEEEENS_10bfloat16_tESM_NSA_8TiledMMAINSA_8MMA_AtomIJNSA_4SM904GMMA28MMA_64x128x16_F32BF16BF16_SSILNSQ_5MajorE1ELSS_1ELNSQ_7ScaleInE1ELST_1EEEEEENSA_6LayoutISE_NSB_IJNSC_ILi0EEESX_SX_EEEEENSB_IJNSA_10UnderscoreES10_S10_EEEEENS7_6detail26Sm90ImplicitGemmTileTraitsINSA_13SM90_TMA_LOADENSA_14ComposedLayoutINSA_7SwizzleILi3ELi4ELi3EEENSA_18smem_ptr_flag_bitsILi16EEENSW_INSB_IJNSB_IJNSC_ILi64EEENSC_ILi2EEEEEENSB_IJNSC_ILi8EEENSC_ILi4EEEEEENSB_IJSD_NSC_ILi14EEEEEEEEENSB_IJNSB_IJSD_NSC_ILi2048EEEEEENSB_IJS1B_NSC_ILi512EEEEEENSB_IJSX_NSC_ILi4096EEEEEEEEEEEEEvEENS14_INSA_20SM90_TMA_LOAD_IM2COLES1S_vEEEENS_8epilogue10collective6detail29Sm90TmaWarpSpecializedAdapterINS1Y_15DefaultEpilogueISM_NSB_IJlNSB_IJSD_lllEEESX_EEES23_NS1X_6thread17LinearCombinationISM_Li1EffLNS24_9ScaleType4KindE0ELNS_15FloatRoundStyleE2ESM_EENS_4gemm15EpilogueDefaultEEEEEvvEEEEvNT_6ParamsE,"ax",@progbits
	.align	128
.text._ZN7cutlass13device_kernelINS_4conv6kernel13ConvUniversalINS1_16ConvProblemShapeILNS1_8OperatorE2ELi3EEENS1_10collective14CollectiveConvINS1_46MainloopSm90TmaGmmaWarpSpecializedImplicitGemmILS5_2ELi14ELi3EN4cute5tupleIJNSA_1CILi1EEESD_SD_EEENS1_36KernelImplicitTmaWarpSpecializedSm90ELi1EEENSB_IJNSC_ILi128EEENSB_IJSH_EEENSB_IJNSC_ILi32EEEEEEEEENS_10bfloat16_tESM_NSA_8TiledMMAINSA_8MMA_AtomIJNSA_4SM904GMMA28MMA_64x128x16_F32BF16BF16_SSILNSQ_5MajorE1ELSS_1ELNSQ_7ScaleInE1ELST_1EEEEEENSA_6LayoutISE_NSB_IJNSC_ILi0EEESX_SX_EEEEENSB_IJNSA_10UnderscoreES10_S10_EEEEENS7_6detail26Sm90ImplicitGemmTileTraitsINSA_13SM90_TMA_LOADENSA_14ComposedLayoutINSA_7SwizzleILi3ELi4ELi3EEENSA_18smem_ptr_flag_bitsILi16EEENSW_INSB_IJNSB_IJNSC_ILi64EEENSC_ILi2EEEEEENSB_IJNSC_ILi8EEENSC_ILi4EEEEEENSB_IJSD_NSC_ILi14EEEEEEEEENSB_IJNSB_IJSD_NSC_ILi2048EEEEEENSB_IJS1B_NSC_ILi512EEEEEENSB_IJSX_NSC_ILi4096EEEEEEEEEEEEEvEENS14_INSA_20SM90_TMA_LOAD_IM2COLES1S_vEEEENS_8epilogue10collective6detail29Sm90TmaWarpSpecializedAdapterINS1Y_15DefaultEpilogueISM_NSB_IJlNSB_IJSD_lllEEESX_EEES23_NS1X_6thread17LinearCombinationISM_Li1EffLNS24_9ScaleType4KindE0ELNS_15FloatRoundStyleE2ESM_EENS_4gemm15EpilogueDefaultEEEEEvvEEEEvNT_6ParamsE:
        .type           _ZN7cutlass13device_kernelINS_4conv6kernel13ConvUniversalINS1_16ConvProblemShapeILNS1_8OperatorE2ELi3EEENS1_10collective14CollectiveConvINS1_46MainloopSm90TmaGmmaWarpSpecializedImplicitGemmILS5_2ELi14ELi3EN4cute5tupleIJNSA_1CILi1EEESD_SD_EEENS1_36KernelImplicitTmaWarpSpecializedSm90ELi1EEENSB_IJNSC_ILi128EEENSB_IJSH_EEENSB_IJNSC_ILi32EEEEEEEEENS_10bfloat16_tESM_NSA_8TiledMMAINSA_8MMA_AtomIJNSA_4SM904GMMA28MMA_64x128x16_F32BF16BF16_SSILNSQ_5MajorE1ELSS_1ELNSQ_7ScaleInE1ELST_1EEEEEENSA_6LayoutISE_NSB_IJNSC_ILi0EEESX_SX_EEEEENSB_IJNSA_10UnderscoreES10_S10_EEEEENS7_6detail26Sm90ImplicitGemmTileTraitsINSA_13SM90_TMA_LOADENSA_14ComposedLayoutINSA_7SwizzleILi3ELi4ELi3EEENSA_18smem_ptr_flag_bitsILi16EEENSW_INSB_IJNSB_IJNSC_ILi64EEENSC_ILi2EEEEEENSB_IJNSC_ILi8EEENSC_ILi4EEEEEENSB_IJSD_NSC_ILi14EEEEEEEEENSB_IJNSB_IJSD_NSC_ILi2048EEEEEENSB_IJS1B_NSC_ILi512EEEEEENSB_IJSX_NSC_ILi4096EEEEEEEEEEEEEvEENS14_INSA_20SM90_TMA_LOAD_IM2COLES1S_vEEEENS_8epilogue10collective6detail29Sm90TmaWarpSpecializedAdapterINS1Y_15DefaultEpilogueISM_NSB_IJlNSB_IJSD_lllEEESX_EEES23_NS1X_6thread17LinearCombinationISM_Li1EffLNS24_9ScaleType4KindE0ELNS_15FloatRoundStyleE2ESM_EENS_4gemm15EpilogueDefaultEEEEEvvEEEEvNT_6ParamsE,@function
        .size           _ZN7cutlass13device_kernelINS_4conv6kernel13ConvUniversalINS1_16ConvProblemShapeILNS1_8OperatorE2ELi3EEENS1_10collective14CollectiveConvINS1_46MainloopSm90TmaGmmaWarpSpecializedImplicitGemmILS5_2ELi14ELi3EN4cute5tupleIJNSA_1CILi1EEESD_SD_EEENS1_36KernelImplicitTmaWarpSpecializedSm90ELi1EEENSB_IJNSC_ILi128EEENSB_IJSH_EEENSB_IJNSC_ILi32EEEEEEEEENS_10bfloat16_tESM_NSA_8TiledMMAINSA_8MMA_AtomIJNSA_4SM904GMMA28MMA_64x128x16_F32BF16BF16_SSILNSQ_5MajorE1ELSS_1ELNSQ_7ScaleInE1ELST_1EEEEEENSA_6LayoutISE_NSB_IJNSC_ILi0EEESX_SX_EEEEENSB_IJNSA_10UnderscoreES10_S10_EEEEENS7_6detail26Sm90ImplicitGemmTileTraitsINSA_13SM90_TMA_LOADENSA_14ComposedLayoutINSA_7SwizzleILi3ELi4ELi3EEENSA_18smem_ptr_flag_bitsILi16EEENSW_INSB_IJNSB_IJNSC_ILi64EEENSC_ILi2EEEEEENSB_IJNSC_ILi8EEENSC_ILi4EEEEEENSB_IJSD_NSC_ILi14EEEEEEEEENSB_IJNSB_IJSD_NSC_ILi2048EEEEEENSB_IJS1B_NSC_ILi512EEEEEENSB_IJSX_NSC_ILi4096EEEEEEEEEEEEEvEENS14_INSA_20SM90_TMA_LOAD_IM2COLES1S_vEEEENS_8epilogue10collective6detail29Sm90TmaWarpSpecializedAdapterINS1Y_15DefaultEpilogueISM_NSB_IJlNSB_IJSD_lllEEESX_EEES23_NS1X_6thread17LinearCombinationISM_Li1EffLNS24_9ScaleType4KindE0ELNS_15FloatRoundStyleE2ESM_EENS_4gemm15EpilogueDefaultEEEEEvvEEEEvNT_6ParamsE,(.L_x_296 - _ZN7cutlass13device_kernelINS_4conv6kernel13ConvUniversalINS1_16ConvProblemShapeILNS1_8OperatorE2ELi3EEENS1_10collective14CollectiveConvINS1_46MainloopSm90TmaGmmaWarpSpecializedImplicitGemmILS5_2ELi14ELi3EN4cute5tupleIJNSA_1CILi1EEESD_SD_EEENS1_36KernelImplicitTmaWarpSpecializedSm90ELi1EEENSB_IJNSC_ILi128EEENSB_IJSH_EEENSB_IJNSC_ILi32EEEEEEEEENS_10bfloat16_tESM_NSA_8TiledMMAINSA_8MMA_AtomIJNSA_4SM904GMMA28MMA_64x128x16_F32BF16BF16_SSILNSQ_5MajorE1ELSS_1ELNSQ_7ScaleInE1ELST_1EEEEEENSA_6LayoutISE_NSB_IJNSC_ILi0EEESX_SX_EEEEENSB_IJNSA_10UnderscoreES10_S10_EEEEENS7_6detail26Sm90ImplicitGemmTileTraitsINSA_13SM90_TMA_LOADENSA_14ComposedLayoutINSA_7SwizzleILi3ELi4ELi3EEENSA_18smem_ptr_flag_bitsILi16EEENSW_INSB_IJNSB_IJNSC_ILi64EEENSC_ILi2EEEEEENSB_IJNSC_ILi8EEENSC_ILi4EEEEEENSB_IJSD_NSC_ILi14EEEEEEEEENSB_IJNSB_IJSD_NSC_ILi2048EEEEEENSB_IJS1B_NSC_ILi512EEEEEENSB_IJSX_NSC_ILi4096EEEEEEEEEEEEEvEENS14_INSA_20SM90_TMA_LOAD_IM2COLES1S_vEEEENS_8epilogue10collective6detail29Sm90TmaWarpSpecializedAdapterINS1Y_15DefaultEpilogueISM_NSB_IJlNSB_IJSD_lllEEESX_EEES23_NS1X_6thread17LinearCombinationISM_Li1EffLNS24_9ScaleType4KindE0ELNS_15FloatRoundStyleE2ESM_EENS_4gemm15EpilogueDefaultEEEEEvvEEEEvNT_6ParamsE)
        .other          _ZN7cutlass13device_kernelINS_4conv6kernel13ConvUniversalINS1_16ConvProblemShapeILNS1_8OperatorE2ELi3EEENS1_10collective14CollectiveConvINS1_46MainloopSm90TmaGmmaWarpSpecializedImplicitGemmILS5_2ELi14ELi3EN4cute5tupleIJNSA_1CILi1EEESD_SD_EEENS1_36KernelImplicitTmaWarpSpecializedSm90ELi1EEENSB_IJNSC_ILi128EEENSB_IJSH_EEENSB_IJNSC_ILi32EEEEEEEEENS_10bfloat16_tESM_NSA_8TiledMMAINSA_8MMA_AtomIJNSA_4SM904GMMA28MMA_64x128x16_F32BF16BF16_SSILNSQ_5MajorE1ELSS_1ELNSQ_7ScaleInE1ELST_1EEEEEENSA_6LayoutISE_NSB_IJNSC_ILi0EEESX_SX_EEEEENSB_IJNSA_10UnderscoreES10_S10_EEEEENS7_6detail26Sm90ImplicitGemmTileTraitsINSA_13SM90_TMA_LOADENSA_14ComposedLayoutINSA_7SwizzleILi3ELi4ELi3EEENSA_18smem_ptr_flag_bitsILi16EEENSW_INSB_IJNSB_IJNSC_ILi64EEENSC_ILi2EEEEEENSB_IJNSC_ILi8EEENSC_ILi4EEEEEENSB_IJSD_NSC_ILi14EEEEEEEEENSB_IJNSB_IJSD_NSC_ILi2048EEEEEENSB_IJS1B_NSC_ILi512EEEEEENSB_IJSX_NSC_ILi4096EEEEEEEEEEEEEvEENS14_INSA_20SM90_TMA_LOAD_IM2COLES1S_vEEEENS_8epilogue10collective6detail29Sm90TmaWarpSpecializedAdapterINS1Y_15DefaultEpilogueISM_NSB_IJlNSB_IJSD_lllEEESX_EEES23_NS1X_6thread17LinearCombinationISM_Li1EffLNS24_9ScaleType4KindE0ELNS_15FloatRoundStyleE2ESM_EENS_4gemm15EpilogueDefaultEEEEEvvEEEEvNT_6ParamsE,@"STO_CUDA_ENTRY STV_DEFAULT"
_ZN7cutlass13device_kernelINS_4conv6kernel13ConvUniversalINS1_16ConvProblemShapeILNS1_8OperatorE2ELi3EEENS1_10collective14CollectiveConvINS1_46MainloopSm90TmaGmmaWarpSpecializedImplicitGemmILS5_2ELi14ELi3EN4cute5tupleIJNSA_1CILi1EEESD_SD_EEENS1_36KernelImplicitTmaWarpSpecializedSm90ELi1EEENSB_IJNSC_ILi128EEENSB_IJSH_EEENSB_IJNSC_ILi32EEEEEEEEENS_10bfloat16_tESM_NSA_8TiledMMAINSA_8MMA_AtomIJNSA_4SM904GMMA28MMA_64x128x16_F32BF16BF16_SSILNSQ_5MajorE1ELSS_1ELNSQ_7ScaleInE1ELST_1EEEEEENSA_6LayoutISE_NSB_IJNSC_ILi0EEESX_SX_EEEEENSB_IJNSA_10UnderscoreES10_S10_EEEEENS7_6detail26Sm90ImplicitGemmTileTraitsINSA_13SM90_TMA_LOADENSA_14ComposedLayoutINSA_7SwizzleILi3ELi4ELi3EEENSA_18smem_ptr_flag_bitsILi16EEENSW_INSB_IJNSB_IJNSC_ILi64EEENSC_ILi2EEEEEENSB_IJNSC_ILi8EEENSC_ILi4EEEEEENSB_IJSD_NSC_ILi14EEEEEEEEENSB_IJNSB_IJSD_NSC_ILi2048EEEEEENSB_IJS1B_NSC_ILi512EEEEEENSB_IJSX_NSC_ILi4096EEEEEEEEEEEEEvEENS14_INSA_20SM90_TMA_LOAD_IM2COLES1S_vEEEENS_8epilogue10collective6detail29Sm90TmaWarpSpecializedAdapterINS1Y_15DefaultEpilogueISM_NSB_IJlNSB_IJSD_lllEEESX_EEES23_NS1X_6thread17LinearCombinationISM_Li1EffLNS24_9ScaleType4KindE0ELNS_15FloatRoundStyleE2ESM_EENS_4gemm15EpilogueDefaultEEEEEvvEEEEvNT_6ParamsE:
[----:B------:R-:W-:Y:S01]  /*0000*/  LDC R1, c[0x0][0x28] ;  /* 0x00000a00ff017b82 */ /* 0x000fe20000000800 */
[----:B------:R-:W0:Y:S01]  /*0010*/  S2R R12, SR_TID.X ;  /* 0x00000000000c7919 */ /* 0x000e220000002100 */
[----:B------:R-:W-:Y:S01]  /*0020*/  ELECT P0, URZ, PT ;  /* 0x00000000003f782f */ /* 0x000fe20003800000 */
[----:B------:R-:W-:Y:S01]  /*0030*/  BSSY B0, `(.L_x_0) ;  /* 0x000000f000007945 */ /* 0x000fe20003800000 */
[--C-:B0-----:R-:W-:Y:S02]  /*0040*/  SHF.R.U32.HI R0, RZ, 0x5, R12.reuse ;  /* 0x00000005ff007819 */ /* 0x101fe4000001160c */
[----:B------:R-:W-:-:S03]  /*0050*/  SHF.R.U32.HI R3, RZ, 0x7, R12 ;  /* 0x00000007ff037819 */ /* 0x000fc6000001160c */
[----:B------:R-:W0:Y:S04]  /*0060*/  SHFL.IDX PT, R2, R0, RZ, 0x1f ;  /* 0x00001fff00027589 */ /* 0x000e2800000e0000 */
[----:B------:R1:W2:Y:S01]  /*0070*/  SHFL.IDX PT, R7, R3, RZ, 0x1f ;  /* 0x00001fff03077589 */ /* 0x0002a200000e0000 */
[----:B0-----:R-:W-:-:S13]  /*0080*/  ISETP.NE.OR P0, PT, R2, RZ, !P0 ;  /* 0x000000ff0200720c */ /* 0x001fda0004705670 */
[----:B-12---:R-:W-:Y:S05]  /*0090*/  @P0 BRA `(.L_x_1) ;  /* 0x0000000000200947 */ /* 0x006fea0003800000 */
[----:B------:R-:W-:Y:S02]  /*00a0*/  ULDC.64 UR4, c[0x0][0x198] ;  /* 0x0000660000047ab9 */ /* 0x000fe40000000a00 */
[----:B------:R-:W-:Y:S02]  /*00b0*/  UIADD3 UR6, UP0, UR4, 0xf0, URZ ;  /* 0x000000f004067890 */ /* 0x000fe4000ff1e03f */
[----:B------:R-:W-:Y:S02]  /*00c0*/  UIADD3 UR4, UP1, UR4, 0x1f0, URZ ;  /* 0x000001f004047890 */ /* 0x000fe4000ff3e03f */
[----:B------:R-:W-:Y:S02]  /*00d0*/  UIADD3.X UR7, URZ, UR5, URZ, UP0, !UPT ;  /* 0x000000053f077290 */ /* 0x000fe400087fe43f */
[----:B------:R-:W-:-:S07]  /*00e0*/  UIADD3.X UR5, URZ, UR5, URZ, UP1, !UPT ;  /* 0x000000053f057290 */ /* 0x000fce0008ffe43f */
[----:B------:R0:W-:Y:S02]  /*00f0*/  UTMACCTL.PF [UR6] ;  /* 0x00000000060079b9 */ /* 0x0001e40008040000 */
[----:B------:R0:W-:Y:S02]  /*0100*/  UTMACCTL.PF [UR4] ;  /* 0x00000000040079b9 */ /* 0x0001e40008040000 */
[----:B0-----:R-:W-:Y:S01]  /*0110*/  NOP ;  /* 0x0000000000007918 */ /* 0x001fe20000000000 */
.L_x_1:
[----:B------:R-:W-:Y:S05]  /*0120*/  BSYNC B0 ;  /* 0x0000000000007941 */ /* 0x000fea0003800000 */
.L_x_0:
[----:B------:R-:W0:Y:S01]  /*0130*/  SHFL.IDX PT, R0, R0, RZ, 0x1f ;  /* 0x00001fff00007589 */ /* 0x000e2200000e0000 */
[----:B------:R-:W-:-:S04]  /*0140*/  SHF.R.S32.HI R3, RZ, 0x1f, R2 ;  /* 0x0000001fff037819 */ /* 0x000fc80000011402 */
[----:B------:R-:W-:Y:S02]  /*0150*/  LEA.HI R3, R3, R2, RZ, 0x2 ;  /* 0x0000000203037211 */ /* 0x000fe400078f10ff */
[----:B0-----:R-:W-:-:S13]  /*0160*/  ISETP.NE.AND P0, PT, R0, RZ, PT ;  /* 0x000000ff0000720c */ /* 0x001fda0003f05270 */
[----:B------:R-:W-:Y:S05]  /*0170*/  @P0 BRA `(.L_x_2) ;  /* 0x0000000000b40947 */ /* 0x000fea0003800000 */
[----:B------:R-:W-:Y:S01]  /*0180*/  ELECT P0, URZ, PT ;  /* 0x00000000003f782f */ /* 0x000fe20003800000 */
[----:B------:R-:W-:-:S12]  /*0190*/  BSSY B0, `(.L_x_2) ;  /* 0x000002b000007945 */ /* 0x000fd80003800000 */
[----:B------:R-:W-:Y:S05]  /*01a0*/  @!P0 BRA `(.L_x_3) ;  /* 0x0000000000a48947 */ /* 0x000fea0003800000 */
[----:B------:R-:W0:Y:S01]  /*01b0*/  S2UR UR8, SR_CgaCtaId ;  /* 0x00000000000879c3 */ /* 0x000e220000008800 */
[----:B------:R-:W-:Y:S01]  /*01c0*/  UMOV UR4, 0x400 ;  /* 0x0000040000047882 */ /* 0x000fe20000000000 */
[----:B------:R-:W-:Y:S01]  /*01d0*/  UMOV UR5, 0x1 ;  /* 0x0000000100057882 */ /* 0x000fe20000000000 */
[----:B------:R-:W-:Y:S02]  /*01e0*/  UMOV UR6, 0x80 ;  /* 0x0000008000067882 */ /* 0x000fe40000000000 */
[----:B------:R-:W-:-:S04]  /*01f0*/  UIADD3 UR6, -UR6, 0x100000, URZ ;  /* 0x0010000006067890 */ /* 0x000fc8000fffe13f */
[----:B------:R-:W-:Y:S02]  /*0200*/  USHF.L.U32 UR7, UR6, 0xb, URZ ;  /* 0x0000000b06077899 */ /* 0x000fe4000800063f */
[----:B------:R-:W-:Y:S02]  /*0210*/  USHF.L.U32 UR6, UR6, 0x1, URZ ;  /* 0x0000000106067899 */ /* 0x000fe4000800063f */
[----:B0-----:R-:W-:Y:S02]  /*0220*/  ULEA UR8, UR8, UR4, 0x18 ;  /* 0x0000000408087291 */ /* 0x001fe4000f8ec03f */
[----:B------:R-:W-:-:S04]  /*0230*/  UIADD3 UR4, -UR5, 0x100000, URZ ;  /* 0x0010000005047890 */ /* 0x000fc8000fffe13f */
[----:B------:R-:W-:Y:S02]  /*0240*/  USHF.L.U32 UR5, UR4, 0xb, URZ ;  /* 0x0000000b04057899 */ /* 0x000fe4000800063f */
[----:B------:R-:W-:Y:S01]  /*0250*/  USHF.L.U32 UR4, UR4, 0x1, URZ ;  /* 0x0000000104047899 */ /* 0x000fe2000800063f */
[----:B------:R-:W0:Y:S11]  /*0260*/  FENCE.VIEW.ASYNC.S ;  /* 0x00000000000073c6 */ /* 0x000e360000000000 */
[----:B0-----:R0:W1:Y:S01]  /*0270*/  SYNCS.EXCH.64 URZ, [UR8+0x38000], UR4 ;  /* 0x03800004083f75b2 */ /* 0x0010620008000100 */
[----:B------:R0:W2:Y:S01]  /*0280*/  SYNCS.EXCH.64 URZ, [UR8+0x38070], UR6 ;  /* 0x03807006083f75b2 */ /* 0x0000a20008000100 */
[----:B------:R0:W3:Y:S01]  /*0290*/  SYNCS.EXCH.64 URZ, [UR8+0x38008], UR4 ;  /* 0x03800804083f75b2 */ /* 0x0000e20008000100 */
[----:B------:R0:W4:Y:S01]  /*02a0*/  SYNCS.EXCH.64 URZ, [UR8+0x38078], UR6 ;  /* 0x03807806083f75b2 */ /* 0x0001220008000100 */
[----:B------:R0:W0:Y:S01]  /*02b0*/  SYNCS.EXCH.64 URZ, [UR8+0x38010], UR4 ;  /* 0x03801004083f75b2 */ /* 0x0000220008000100 */
        /* <DEDUP_REMOVED lines=23> */
[----:B-1234-:R-:W-:Y:S01]  /*0430*/  NOP ;  /* 0x0000000000007918 */ /* 0x01efe20000000000 */
.L_x_3:
[----:B0-----:R-:W-:Y:S05]  /*0440*/  BSYNC B0 ;  /* 0x0000000000007941 */ /* 0x001fea0003800000 */
.L_x_2:
[----:B------:R-:W-:Y:S01]  /*0450*/  ULDC.64 UR4, c[0x0][0x618] ;  /* 0x0001860000047ab9 */ /* 0x000fe20000000a00 */
[----:B------:R-:W-:Y:S01]  /*0460*/  LOP3.LUT R3, R3, 0xfffffffc, RZ, 0xc0, !PT ;  /* 0xfffffffc03037812 */ /* 0x000fe200078ec0ff */
[----:B------:R-:W-:Y:S01]  /*0470*/  NOP ;  /* 0x0000000000007918 */ /* 0x000fe20000000000 */
[----:B------:R-:W-:Y:S01]  /*0480*/  ISETP.NE.U32.AND P0, PT, RZ, UR4, PT ;  /* 0x00000004ff007c0c */ /* 0x000fe2000bf05070 */
[----:B------:R-:W-:Y:S01]  /*0490*/  NOP ;  /* 0x0000000000007918 */ /* 0x000fe20000000000 */
[----:B------:R-:W-:Y:S01]  /*04a0*/  BAR.SYNC.DEFER_BLOCKING 0x0 ;  /* 0x0000000000007b1d */ /* 0x000fe20000010000 */
[----:B------:R-:W-:Y:S01]  /*04b0*/  IMAD.IADD R6, R2, 0x1, -R3 ;  /* 0x0000000102067824 */ /* 0x000fe200078e0a03 */
[----:B------:R-:W-:Y:S02]  /*04c0*/  ISETP.NE.AND.EX P0, PT, RZ, UR5, PT, P0 ;  /* 0x00000005ff007c0c */ /* 0x000fe4000bf05300 */
[C---:B------:R-:W-:Y:S02]  /*04d0*/  ISETP.NE.AND P2, PT, R7.reuse, 0x1, PT ;  /* 0x000000010700780c */ /* 0x040fe40003f45270 */
[----:B------:R-:W-:Y:S01]  /*04e0*/  LOP3.LUT P1, RZ, R7, R6, RZ, 0xfc, !PT ;  /* 0x0000000607ff7212 */ /* 0x000fe2000782fcff */
[----:B------:R-:W-:-:S03]  /*04f0*/  ULDC.64 UR12, c[0x0][0x208] ;  /* 0x00008200000c7ab9 */ /* 0x000fc60000000a00 */
[----:B------:R-:W-:-:S04]  /*0500*/  SEL R3, RZ, 0x1, P1 ;  /* 0x00000001ff037807 */ /* 0x000fc80000800000 */
[----:B------:R-:W-:Y:S01]  /*0510*/  SEL R3, R3, 0x2, P2 ;  /* 0x0000000203037807 */ /* 0x000fe20001000000 */
[----:B------:R-:W-:Y:S06]  /*0520*/  @!P0 BRA `(.L_x_4) ;  /* 0x00000000001c8947 */ /* 0x000fec0003800000 */
[----:B------:R-:W0:Y:S02]  /*0530*/  LDC.64 R4, c[0x0][0x618] ;  /* 0x00018600ff047b82 */ /* 0x000e240000000a00 */
[----:B0-----:R-:W2:Y:S02]  /*0540*/  LDG.E.64 R4, desc[UR12][R4.64] ;  /* 0x0000000c04047981 */ /* 0x001ea4000c1e1b00 */
[----:B--2---:R-:W-:-:S04]  /*0550*/  ISETP.NE.U32.AND P0, PT, R4, RZ, PT ;  /* 0x000000ff0400720c */ /* 0x004fc80003f05070 */
[----:B------:R-:W-:-:S13]  /*0560*/  ISETP.NE.AND.EX P0, PT, R5, RZ, PT, P0 ;  /* 0x000000ff0500720c */ /* 0x000fda0003f05300 */
[----:B------:R-:W-:Y:S05]  /*0570*/  @!P0 BRA `(.L_x_4) ;  /* 0x0000000000088947 */ /* 0x000fea0003800000 */
[----:B------:R2:W5:Y:S01]  /*0580*/  LD.E R0, desc[UR12][R4.64] ;  /* 0x0000000c04007980 */ /* 0x000562000c101900 */
[----:B------:R-:W-:Y:S05]  /*0590*/  BRA `(.L_x_5) ;  /* 0x0000000000207947 */ /* 0x000fea0003800000 */
.L_x_4:
[----:B------:R-:W-:Y:S02]  /*05a0*/  ULDC.64 UR4, c[0x0][0x608] ;  /* 0x0001820000047ab9 */ /* 0x000fe40000000a00 */
[----:B------:R-:W-:-:S04]  /*05b0*/  ISETP.NE.U32.AND P0, PT, RZ, UR4, PT ;  /* 0x00000004ff007c0c */ /* 0x000fc8000bf05070 */
[----:B------:R-:W-:-:S13]  /*05c0*/  ISETP.NE.AND.EX P0, PT, RZ, UR5, PT, P0 ;  /* 0x00000005ff007c0c */ /* 0x000fda000bf05300 */
[----:B------:R-:W-:Y:S05]  /*05d0*/  @!P0 BRA `(.L_x_6) ;  /* 0x00000000000c8947 */ /* 0x000fea0003800000 */
[----:B------:R-:W0:Y:S02]  /*05e0*/  LDC.64 R4, c[0x0][0x608] ;  /* 0x00018200ff047b82 */ /* 0x000e240000000a00 */
[----:B0-----:R0:W5:Y:S01]  /*05f0*/  LDG.E R0, desc[UR12][R4.64] ;  /* 0x0000000c04007981 */ /* 0x001162000c1e1900 */
[----:B------:R-:W-:Y:S05]  /*0600*/  BRA `(.L_x_5) ;  /* 0x0000000000047947 */ /* 0x000fea0003800000 */
.L_x_6:
[----:B------:R-:W1:Y:S02]  /*0610*/  LDC R0, c[0x0][0x600] ;  /* 0x00018000ff007b82 */ /* 0x000e640000000800 */
.L_x_5:
[----:B------:R-:W-:Y:S02]  /*0620*/  ULDC.64 UR4, c[0x0][0x620] ;  /* 0x0001880000047ab9 */ /* 0x000fe40000000a00 */
[----:B------:R-:W-:-:S04]  /*0630*/  ISETP.NE.U32.AND P0, PT, RZ, UR4, PT ;  /* 0x00000004ff007c0c */ /* 0x000fc8000bf05070 */
[----:B------:R-:W-:-:S13]  /*0640*/  ISETP.NE.AND.EX P0, PT, RZ, UR5, PT, P0 ;  /* 0x00000005ff007c0c */ /* 0x000fda000bf05300 */
[----:B------:R-:W-:Y:S05]  /*0650*/  @!P0 BRA `(.L_x_7) ;  /* 0x00000000001c8947 */ /* 0x000fea0003800000 */
[----:B0-2---:R-:W0:Y:S02]  /*0660*/  LDC.64 R4, c[0x0][0x620] ;  /* 0x00018800ff047b82 */ /* 0x005e240000000a00 */
[----:B0-----:R-:W2:Y:S02]  /*0670*/  LDG.E.64 R4, desc[UR12][R4.64] ;  /* 0x0000000c04047981 */ /* 0x001ea4000c1e1b00 */
[----:B--2---:R-:W-:-:S04]  /*0680*/  ISETP.NE.U32.AND P0, PT, R4, RZ, PT ;  /* 0x000000ff0400720c */ /* 0x004fc80003f05070 */
[----:B------:R-:W-:-:S13]  /*0690*/  ISETP.NE.AND.EX P0, PT, R5, RZ, PT, P0 ;  /* 0x000000ff0500720c */ /* 0x000fda0003f05300 */
[----:B------:R-:W-:Y:S05]  /*06a0*/  @!P0 BRA `(.L_x_7) ;  /* 0x0000000000088947 */ /* 0x000fea0003800000 */
[----:B------:R0:W5:Y:S01]  /*06b0*/  LD.E R2, desc[UR12][R4.64] ;  /* 0x0000000c04027980 */ /* 0x000162000c101900 */
[----:B------:R-:W-:Y:S05]  /*06c0*/  BRA `(.L_x_8) ;  /* 0x0000000000207947 */ /* 0x000fea0003800000 */
.L_x_7:
[----:B------:R-:W-:Y:S02]  /*06d0*/  ULDC.64 UR4, c[0x0][0x610] ;  /* 0x0001840000047ab9 */ /* 0x000fe40000000a00 */
[----:B------:R-:W-:-:S04]  /*06e0*/  ISETP.NE.U32.AND P0, PT, RZ, UR4, PT ;  /* 0x00000004ff007c0c */ /* 0x000fc8000bf05070 */
[----:B------:R-:W-:-:S13]  /*06f0*/  ISETP.NE.AND.EX P0, PT, RZ, UR5, PT, P0 ;  /* 0x00000005ff007c0c */ /* 0x000fda000bf05300 */
[----:B------:R-:W-:Y:S05]  /*0700*/  @!P0 BRA `(.L_x_9) ;  /* 0x00000000000c8947 */ /* 0x000fea0003800000 */
[----:B0-2---:R-:W0:Y:S02]  /*0710*/  LDC.64 R4, c[0x0][0x610] ;  /* 0x00018400ff047b82 */ /* 0x005e240000000a00 */
[----:B0-----:R4:W5:Y:S01]  /*0720*/  LDG.E R2, desc[UR12][R4.64] ;  /* 0x0000000c04027981 */ /* 0x001962000c1e1900 */
[----:B------:R-:W-:Y:S05]  /*0730*/  BRA `(.L_x_8) ;  /* 0x0000000000047947 */ /* 0x000fea0003800000 */
.L_x_9:
[----:B------:R-:W3:Y:S02]  /*0740*/  LDC R2, c[0x0][0x604] ;  /* 0x00018100ff027b82 */ /* 0x000ee40000000800 */
.L_x_8:
[----:B0-2-4-:R-:W0:Y:S01]  /*0750*/  LDC R4, c[0x0][0x4d8] ;  /* 0x00013600ff047b82 */ /* 0x015e220000000800 */
[----:B------:R-:W2:Y:S07]  /*0760*/  S2R R13, SR_CTAID.Y ;  /* 0x00000000000d7919 */ /* 0x000eae0000002600 */
[----:B------:R-:W4:Y:S08]  /*0770*/  LDC R23, c[0x0][0x4dc] ;  /* 0x00013700ff177b82 */ /* 0x000f300000000800 */
[----:B------:R-:W1:Y:S01]  /*0780*/  LDC R160, c[0x0][0x4e0] ;  /* 0x00013800ffa07b82 */ /* 0x000e620000000800 */
[----:B0-----:R-:W-:-:S07]  /*0790*/  VIADD R4, R4, 0x7f ;  /* 0x0000007f04047836 */ /* 0x001fce0000000000 */
[----:B------:R-:W0:Y:S01]  /*07a0*/  LDC R18, c[0x0][0x294] ;  /* 0x0000a500ff127b82 */ /* 0x000e220000000800 */
[----:B------:R-:W-:Y:S02]  /*07b0*/  SHF.R.S32.HI R5, RZ, 0x1f, R4 ;  /* 0x0000001fff057819 */ /* 0x000fe40000011404 */
[----:B----4-:R-:W-:Y:S02]  /*07c0*/  IABS R16, R23 ;  /* 0x0000001700107213 */ /* 0x010fe40000000000 */
[----:B------:R-:W-:Y:S02]  /*07d0*/  LEA.HI R5, R5, R4, RZ, 0x7 ;  /* 0x0000000405057211 */ /* 0x000fe400078f38ff */
[----:B------:R-:W4:Y:S02]  /*07e0*/  I2F.RP R10, R16 ;  /* 0x00000010000a7306 */ /* 0x000f240000209400 */
[----:B------:R-:W-:-:S04]  /*07f0*/  SHF.R.S32.HI R8, RZ, 0x7, R5 ;  /* 0x00000007ff087819 */ /* 0x000fc80000011405 */
[-C--:B------:R-:W-:Y:S02]  /*0800*/  IABS R14, R8.reuse ;  /* 0x00000008000e7213 */ /* 0x080fe40000000000 */
[----:B------:R-:W-:Y:S02]  /*0810*/  IABS R15, R8 ;  /* 0x00000008000f7213 */ /* 0x000fe40000000000 */
[----:B------:R-:W2:Y:S08]  /*0820*/  I2F.RP R9, R14 ;  /* 0x0000000e00097306 */ /* 0x000eb00000209400 */
[----:B----4-:R-:W-:Y:S08]  /*0830*/  MUFU.RCP R10, R10 ;  /* 0x0000000a000a7308 */ /* 0x010ff00000001000 */
[----:B--2---:R-:W2:Y:S02]  /*0840*/  MUFU.RCP R9, R9 ;  /* 0x0000000900097308 */ /* 0x004ea40000001000 */
[----:B--2---:R-:W-:Y:S01]  /*0850*/  VIADD R4, R9, 0xffffffe ;  /* 0x0ffffffe09047836 */ /* 0x004fe20000000000 */
[----:B------:R-:W-:-:S05]  /*0860*/  IABS R9, R13 ;  /* 0x0000000d00097213 */ /* 0x000fca0000000000 */
[----:B------:R2:W4:Y:S02]  /*0870*/  F2I.FTZ.U32.TRUNC.NTZ R5, R4 ;  /* 0x0000000400057305 */ /* 0x000524000021f000 */
[----:B--2---:R-:W-:Y:S02]  /*0880*/  IMAD.MOV.U32 R4, RZ, RZ, RZ ;  /* 0x000000ffff047224 */ /* 0x004fe400078e00ff */
[----:B----4-:R-:W-:-:S04]  /*0890*/  IMAD.MOV R11, RZ, RZ, -R5 ;  /* 0x000000ffff0b7224 */ /* 0x010fc800078e0a05 */
[----:B------:R-:W-:-:S04]  /*08a0*/  IMAD R11, R11, R14, RZ ;  /* 0x0000000e0b0b7224 */ /* 0x000fc800078e02ff */
[----:B------:R-:W-:-:S04]  /*08b0*/  IMAD.HI.U32 R5, R5, R11, R4 ;  /* 0x0000000b05057227 */ /* 0x000fc800078e0004 */
[----:B------:R-:W-:Y:S01]  /*08c0*/  IMAD.MOV R11, RZ, RZ, -R15 ;  /* 0x000000ffff0b7224 */ /* 0x000fe200078e0a0f */
[----:B-1----:R-:W-:Y:S01]  /*08d0*/  IABS R15, R160 ;  /* 0x000000a0000f7213 */ /* 0x002fe20000000000 */
[----:B------:R-:W-:-:S04]  /*08e0*/  IMAD.HI.U32 R4, R5, R9, RZ ;  /* 0x0000000905047227 */ /* 0x000fc800078e00ff */
[----:B------:R-:W-:Y:S01]  /*08f0*/  IMAD R5, R4, R11, R9 ;  /* 0x0000000b04057224 */ /* 0x000fe200078e0209 */
[----:B------:R-:W-:Y:S01]  /*0900*/  LOP3.LUT R9, R13, R8, RZ, 0x3c, !PT ;  /* 0x000000080d097212 */ /* 0x000fe200078e3cff */
[----:B------:R-:W-:-:S03]  /*0910*/  VIADD R11, R10, 0xffffffe ;  /* 0x0ffffffe0a0b7836 */ /* 0x000fc60000000000 */
[----:B------:R-:W-:Y:S02]  /*0920*/  ISETP.GT.U32.AND P1, PT, R14, R5, PT ;  /* 0x000000050e00720c */ /* 0x000fe40003f24070 */
[----:B------:R-:W-:-:S11]  /*0930*/  ISETP.GE.AND P2, PT, R9, RZ, PT ;  /* 0x000000ff0900720c */ /* 0x000fd60003f46270 */
[----:B------:R-:W-:Y:S02]  /*0940*/  @!P1 IMAD.IADD R5, R5, 0x1, -R14 ;  /* 0x0000000105059824 */ /* 0x000fe400078e0a0e */
[----:B------:R-:W-:Y:S01]  /*0950*/  @!P1 VIADD R4, R4, 0x1 ;  /* 0x0000000104049836 */ /* 0x000fe20000000000 */
[----:B------:R-:W-:Y:S02]  /*0960*/  ISETP.NE.AND P1, PT, R8, RZ, PT ;  /* 0x000000ff0800720c */ /* 0x000fe40003f25270 */
[----:B------:R-:W-:Y:S02]  /*0970*/  ISETP.GE.U32.AND P0, PT, R5, R14, PT ;  /* 0x0000000e0500720c */ /* 0x000fe40003f06070 */
[----:B------:R-:W1:Y:S11]  /*0980*/  F2I.FTZ.U32.TRUNC.NTZ R5, R11 ;  /* 0x0000000b00057305 */ /* 0x000e76000021f000 */
[----:B------:R-:W-:-:S04]  /*0990*/  @P0 VIADD R4, R4, 0x1 ;  /* 0x0000000104040836 */ /* 0x000fc80000000000 */
[----:B------:R-:W-:Y:S02]  /*09a0*/  IMAD.MOV.U32 R14, RZ, RZ, R4 ;  /* 0x000000ffff0e7224 */ /* 0x000fe400078e0004 */
[----:B-1----:R-:W-:Y:S02]  /*09b0*/  IMAD.MOV R9, RZ, RZ, -R5 ;  /* 0x000000ffff097224 */ /* 0x002fe400078e0a05 */
[----:B------:R-:W-:Y:S01]  /*09c0*/  @!P2 IMAD.MOV R14, RZ, RZ, -R14 ;  /* 0x000000ffff0ea224 */ /* 0x000fe200078e0a0e */
[----:B------:R-:W-:Y:S01]  /*09d0*/  @!P1 LOP3.LUT R14, RZ, R8, RZ, 0x33, !PT ;  /* 0x00000008ff0e9212 */ /* 0x000fe200078e33ff */
[----:B------:R-:W-:Y:S02]  /*09e0*/  IMAD R9, R9, R16, RZ ;  /* 0x0000001009097224 */ /* 0x000fe400078e02ff */
[----:B------:R-:W-:Y:S01]  /*09f0*/  IMAD.MOV.U32 R4, RZ, RZ, RZ ;  /* 0x000000ffff047224 */ /* 0x000fe200078e00ff */
[----:B------:R-:W-:-:S03]  /*0a00*/  IABS R10, R14 ;  /* 0x0000000e000a7213 */ /* 0x000fc60000000000 */
[----:B------:R-:W-:-:S04]  /*0a10*/  IMAD.HI.U32 R4, R5, R9, R4 ;  /* 0x0000000905047227 */ /* 0x000fc800078e0004 */
[----:B------:R-:W-:Y:S02]  /*0a20*/  IMAD.MOV.U32 R5, RZ, RZ, R10 ;  /* 0x000000ffff057224 */ /* 0x000fe400078e000a */
[----:B------:R-:W1:Y:S02]  /*0a30*/  I2F.RP R10, R15 ;  /* 0x0000000f000a7306 */ /* 0x000e640000209400 */
[----:B------:R-:W-:-:S04]  /*0a40*/  IMAD.HI.U32 R4, R4, R5, RZ ;  /* 0x0000000504047227 */ /* 0x000fc800078e00ff */
[----:B------:R-:W-:-:S04]  /*0a50*/  IMAD.MOV R9, RZ, RZ, -R4 ;  /* 0x000000ffff097224 */ /* 0x000fc800078e0a04 */
[----:B------:R-:W-:Y:S01]  /*0a60*/  IMAD R5, R16, R9, R5 ;  /* 0x0000000910057224 */ /* 0x000fe200078e0205 */
[----:B------:R-:W-:-:S04]  /*0a70*/  LOP3.LUT R9, R14, R23, RZ, 0x3c, !PT ;  /* 0x000000170e097212 */ /* 0x000fc800078e3cff */
[----:B------:R-:W-:Y:S01]  /*0a80*/  ISETP.GT.U32.AND P1, PT, R16, R5, PT ;  /* 0x000000051000720c */ /* 0x000fe20003f24070 */
[----:B-1----:R-:W1:Y:S01]  /*0a90*/  MUFU.RCP R10, R10 ;  /* 0x0000000a000a7308 */ /* 0x002e620000001000 */
[----:B------:R-:W-:-:S11]  /*0aa0*/  ISETP.GE.AND P2, PT, R9, RZ, PT ;  /* 0x000000ff0900720c */ /* 0x000fd60003f46270 */
[----:B------:R-:W-:Y:S02]  /*0ab0*/  @!P1 IMAD.IADD R5, R5, 0x1, -R16 ;  /* 0x0000000105059824 */ /* 0x000fe400078e0a10 */
[----:B------:R-:W-:Y:S01]  /*0ac0*/  @!P1 VIADD R4, R4, 0x1 ;  /* 0x0000000104049836 */ /* 0x000fe20000000000 */
[----:B------:R-:W-:Y:S02]  /*0ad0*/  ISETP.NE.AND P1, PT, R23, RZ, PT ;  /* 0x000000ff1700720c */ /* 0x000fe40003f25270 */
[----:B------:R-:W-:Y:S01]  /*0ae0*/  ISETP.GE.U32.AND P0, PT, R5, R16, PT ;  /* 0x000000100500720c */ /* 0x000fe20003f06070 */
[----:B-1----:R-:W-:-:S04]  /*0af0*/  VIADD R11, R10, 0xffffffe ;  /* 0x0ffffffe0a0b7836 */ /* 0x002fc80000000000 */
[----:B------:R-:W1:Y:S08]  /*0b00*/  F2I.FTZ.U32.TRUNC.NTZ R5, R11 ;  /* 0x0000000b00057305 */ /* 0x000e70000021f000 */
        /* <DEDUP_REMOVED lines=10> */
[----:B------:R-:W-:Y:S02]  /*0bb0*/  IMAD.MOV R9, RZ, RZ, -R14 ;  /* 0x000000ffff097224 */ /* 0x000fe400078e0a0e */
[----:B------:R-:W-:-:S04]  /*0bc0*/  IMAD.HI.U32 R16, R4, R5, RZ ;  /* 0x0000000504107227 */ /* 0x000fc800078e00ff */
[----:B------:R-:W-:Y:S02]  /*0bd0*/  IMAD.MOV R4, RZ, RZ, -R16 ;  /* 0x000000ffff047224 */ /* 0x000fe400078e0a10 */
[----:B------:R-:W-:Y:S02]  /*0be0*/  IMAD.MOV R10, RZ, RZ, -R17 ;  /* 0x000000ffff0a7224 */ /* 0x000fe400078e0a11 */
[----:B------:R-:W-:Y:S02]  /*0bf0*/  IMAD R4, R15, R4, R5 ;  /* 0x000000040f047224 */ /* 0x000fe400078e0205 */
[----:B------:R-:W-:Y:S02]  /*0c00*/  IMAD R155, R8, R9, R13 ;  /* 0x00000009089b7224 */ /* 0x000fe400078e020d */
[----:B------:R-:W-:Y:S01]  /*0c10*/  IMAD R23, R23, R10, R14 ;  /* 0x0000000a17177224 */ /* 0x000fe200078e020e */
[----:B------:R-:W-:-:S13]  /*0c20*/  ISETP.GT.U32.AND P1, PT, R15, R4, PT ;  /* 0x000000040f00720c */ /* 0x000fda0003f24070 */
[----:B------:R-:W-:Y:S02]  /*0c30*/  @!P1 IMAD.IADD R4, R4, 0x1, -R15 ;  /* 0x0000000104049824 */ /* 0x000fe400078e0a0f */
[----:B------:R-:W-:Y:S01]  /*0c40*/  @!P1 VIADD R16, R16, 0x1 ;  /* 0x0000000110109836 */ /* 0x000fe20000000000 */
[----:B------:R-:W-:Y:S02]  /*0c50*/  ISETP.NE.AND P1, PT, R160, RZ, PT ;  /* 0x000000ffa000720c */ /* 0x000fe40003f25270 */
[----:B------:R-:W-:Y:S02]  /*0c60*/  ISETP.GE.U32.AND P0, PT, R4, R15, PT ;  /* 0x0000000f0400720c */ /* 0x000fe40003f06070 */
[----:B------:R-:W-:-:S04]  /*0c70*/  LOP3.LUT R4, R17, R160, RZ, 0x3c, !PT ;  /* 0x000000a011047212 */ /* 0x000fc800078e3cff */
[----:B------:R-:W-:Y:S01]  /*0c80*/  ISETP.GE.AND P2, PT, R4, RZ, PT ;  /* 0x000000ff0400720c */ /* 0x000fe20003f46270 */
[----:B0-----:R-:W-:-:S05]  /*0c90*/  VIADD R4, R18, 0x1f ;  /* 0x0000001f12047836 */ /* 0x001fca0000000000 */
[----:B------:R-:W-:Y:S01]  /*0ca0*/  SHF.R.S32.HI R5, RZ, 0x1f, R4 ;  /* 0x0000001fff057819 */ /* 0x000fe20000011404 */
[----:B------:R-:W-:Y:S01]  /*0cb0*/  @P0 VIADD R16, R16, 0x1 ;  /* 0x0000000110100836 */ /* 0x000fe20000000000 */
[----:B------:R-:W-:Y:S02]  /*0cc0*/  ISETP.NE.AND P0, PT, R7, RZ, PT ;  /* 0x000000ff0700720c */ /* 0x000fe40003f05270 */
[----:B------:R-:W-:-:S03]  /*0cd0*/  LEA.HI R5, R5, R4, RZ, 0x5 ;  /* 0x0000000405057211 */ /* 0x000fc600078f28ff */
[----:B------:R-:W-:Y:S01]  /*0ce0*/  @!P2 IMAD.MOV R16, RZ, RZ, -R16 ;  /* 0x000000ffff10a224 */ /* 0x000fe200078e0a10 */
[----:B------:R-:W-:Y:S02]  /*0cf0*/  @!P1 LOP3.LUT R16, RZ, R160, RZ, 0x33, !PT ;  /* 0x000000a0ff109212 */ /* 0x000fe400078e33ff */
[----:B------:R-:W-:-:S03]  /*0d00*/  SHF.R.S32.HI R9, RZ, 0x5, R5 ;  /* 0x00000005ff097819 */ /* 0x000fc60000011405 */
[----:B------:R-:W-:-:S04]  /*0d10*/  IMAD.MOV R11, RZ, RZ, -R16 ;  /* 0x000000ffff0b7224 */ /* 0x000fc800078e0a10 */
[----:B------:R-:W-:Y:S01]  /*0d20*/  IMAD R160, R160, R11, R17 ;  /* 0x0000000ba0a07224 */ /* 0x000fe200078e0211 */
[----:B------:R-:W-:Y:S06]  /*0d30*/  @!P0 BRA `(.L_x_10) ;  /* 0x000000a000708947 */ /* 0x000fec0003800000 */
[----:B------:R-:W-:-:S13]  /*0d40*/  ISETP.NE.AND P0, PT, R7, 0x1, PT ;  /* 0x000000010700780c */ /* 0x000fda0003f05270 */
[----:B------:R-:W-:Y:S05]  /*0d50*/  @P0 EXIT ;  /* 0x000000000000094d */ /* 0x000fea0003800000 */
[----:B------:R-:W-:Y:S01]  /*0d60*/  ISETP.GE.AND P0, PT, R18, 0x1, PT ;  /* 0x000000011200780c */ /* 0x000fe20003f06270 */
[----:B------:R-:W-:Y:S01]  /*0d70*/  UMOV UR4, URZ ;  /* 0x0000003f00047c82 */ /* 0x000fe20008000000 */
[----:B------:R-:W-:Y:S02]  /*0d80*/  CS2R R86, SRZ ;  /* 0x0000000000567805 */ /* 0x000fe4000001ff00 */
[----:B------:R-:W-:Y:S02]  /*0d90*/  CS2R R88, SRZ ;  /* 0x0000000000587805 */ /* 0x000fe4000001ff00 */
[----:B------:R-:W-:Y:S02]  /*0da0*/  CS2R R90, SRZ ;  /* 0x00000000005a7805 */ /* 0x000fe4000001ff00 */
[----:B------:R-:W-:Y:S02]  /*0db0*/  CS2R R92, SRZ ;  /* 0x00000000005c7805 */ /* 0x000fe4000001ff00 */
[----:B------:R-:W-:-:S02]  /*0dc0*/  CS2R R94, SRZ ;  /* 0x00000000005e7805 */ /* 0x000fc4000001ff00 */
[----:B------:R-:W-:Y:S02]  /*0dd0*/  CS2R R96, SRZ ;  /* 0x0000000000607805 */ /* 0x000fe4000001ff00 */
        /* <DEDUP_REMOVED lines=57> */
[----:B------:R-:W-:Y:S01]  /*1170*/  CS2R R84, SRZ ;  /* 0x0000000000547805 */ /* 0x000fe2000001ff00 */
[----:B------:R-:W-:Y:S06]  /*1180*/  @!P0 BRA `(.L_x_11) ;  /* 0x0000000000948947 */ /* 0x000fec0003800000 */
[----:B------:R-:W-:-:S04]  /*1190*/  LOP3.LUT R4, R3, 0x1, RZ, 0xfc, !PT ;  /* 0x0000000103047812 */ /* 0x000fc800078efcff */
[----:B------:R-:W-:-:S13]  /*11a0*/  ISETP.NE.AND P0, PT, R4, 0x3, PT ;  /* 0x000000030400780c */ /* 0x000fda0003f05270 */
[----:B------:R-:W-:Y:S05]  /*11b0*/  @!P0 BRA `(.L_x_12) ;  /* 0x0000000000048947 */ /* 0x000fea0003800000 */
[----:B------:R-:W-:Y:S01]  /*11c0*/  BPT.TRAP 0x1 ;  /* 0x000000040000795c */ /* 0x000fe20000300000 */
.L_x_12:
[----:B------:R-:W0:Y:S01]  /*11d0*/  S2UR UR5, SR_CgaCtaId ;  /* 0x00000000000579c3 */ /* 0x000e220000008800 */
[----:B------:R-:W-:Y:S01]  /*11e0*/  SHF.L.U32 R4, RZ, 0x1f, RZ ;  /* 0x0000001fff047819 */ /* 0x000fe200000006ff */
[----:B------:R-:W-:Y:S02]  /*11f0*/  UMOV UR4, 0x400 ;  /* 0x0000040000047882 */ /* 0x000fe40000000000 */
[----:B0-----:R-:W-:-:S12]  /*1200*/  ULEA UR6, UR5, UR4, 0x18 ;  /* 0x0000000405067291 */ /* 0x001fd8000f8ec03f */
.L_x_13:
[----:B0-----:R-:W-:-:S04]  /*1210*/  IMAD.U32 R5, RZ, RZ, UR6 ;  /* 0x00000006ff057e24 */ /* 0x001fc8000f8e00ff */
[----:B------:R0:W1:Y:S03]  /*1220*/  SYNCS.PHASECHK.TRANS64.TRYWAIT P0, [R5+URZ+0x38000], R4 ;  /* 0x03800004050075a7 */ /* 0x000066000800017f */
[----:B-1----:R-:W-:Y:S05]  /*1230*/  @!P0 NANOSLEEP.SYNCS 0x989680 ;  /* 0x009896800000895d */ /* 0x002fea0003900000 */
[----:B------:R-:W1:Y:S02]  /*1240*/  @!P0 SYNCS.PHASECHK.TRANS64 P0, [R5+URZ+0x38000], R4 ;  /* 0x03800004050085a7 */ /* 0x000e64000800007f */
[----:B-1----:R-:W-:Y:S05]  /*1250*/  @!P0 BRA `(.L_x_13) ;  /* 0xfffffffc00ec8947 */ /* 0x002fea000383ffff */
[----:B------:R-:W-:Y:S01]  /*1260*/  UIADD3 UR4, UR6, 0x1c000, URZ ;  /* 0x0001c00006047890 */ /* 0x000fe2000fffe03f */
[----:B------:R-:W-:Y:S01]  /*1270*/  WARPGROUP.ARRIVE ;  /* 0x00000000000079c5 */ /* 0x000fe20000000000 */
[----:B------:R-:W-:Y:S02]  /*1280*/  UMOV UR7, 0x40000040 ;  /* 0x4000004000077882 */ /* 0x000fe40000000000 */
[----:B------:R-:W-:Y:S02]  /*1290*/  USHF.R.U32.HI UR5, URZ, 0x4, UR4 ;  /* 0x000000043f057899 */ /* 0x000fe40008011604 */
[----:B------:R-:W-:Y:S02]  /*12a0*/  USHF.R.U32.HI UR4, URZ, 0x4, UR6 ;  /* 0x000000043f047899 */ /* 0x000fe40008011606 */
[----:B------:R-:W-:Y:S02]  /*12b0*/  ULOP3.LUT UR5, UR5, 0x3fff, URZ, 0xc0, !UPT ;  /* 0x00003fff05057892 */ /* 0x000fe4000f8ec03f */
[----:B------:R-:W-:-:S02]  /*12c0*/  ULOP3.LUT UR8, UR4, 0x3fff, URZ, 0xc0, !UPT ;  /* 0x00003fff04087892 */ /* 0x000fc4000f8ec03f */
[----:B------:R-:W-:-:S03]  /*12d0*/  ULOP3.LUT UR9, UR5, 0x1000000, URZ, 0xfc, !UPT ;  /* 0x0100000005097892 */ /* 0x000fc6000f8efc3f */
[----:B------:R-:W-:Y:S02]  /*12e0*/  UMOV UR5, 0x40000040 ;  /* 0x4000004000057882 */ /* 0x000fe40000000000 */
[----:B------:R-:W-:Y:S02]  /*12f0*/  UMOV UR4, UR8 ;  /* 0x0000000800047c82 */ /* 0x000fe40008000000 */
[----:B------:R-:W-:Y:S02]  /*1300*/  UMOV UR6, UR9 ;  /* 0x0000000900067c82 */ /* 0x000fe40008000000 */
[----:B------:R-:W-:Y:S01]  /*1310*/  HGMMA.64x128x16.F32.BF16 R88, gdesc[UR4].tnspA.tnspB, RZ, !UPT ;  /* 0x61e00000045879f0 */ /* 0x000fe2000c7018ff */
[----:B------:R-:W-:Y:S01]  /*1320*/  UIADD3 UR4, UR8, 0x100, URZ ;  /* 0x0000010008047890 */ /* 0x000fe2000fffe03f */
[----:B------:R-:W-:-:S10]  /*1330*/  UMOV UR5, 0x40000040 ;  /* 0x4000004000057882 */ /* 0x000fd40000000000 */
[----:B------:R-:W-:Y:S01]  /*1340*/  HGMMA.64x128x16.F32.BF16 R24, gdesc[UR4].tnspA.tnspB, RZ, !UPT ;  /* 0x61e00000041879f0 */ /* 0x000fe2000c7018ff */
[----:B------:R-:W-:Y:S02]  /*1350*/  UIADD3 UR4, UR8, 0x80, URZ ;  /* 0x0000008008047890 */ /* 0x000fe4000fffe03f */
[----:B------:R-:W-:Y:S01]  /*1360*/  UIADD3 UR6, UR9, 0x80, URZ ;  /* 0x0000008009067890 */ /* 0x000fe2000fffe03f */
[----:B------:R-:W-:Y:S01]  /*1370*/  UMOV UR5, 0x40000040 ;  /* 0x4000004000057882 */ /* 0x000fe20000000000 */
[----:B------:R-:W-:-:S07]  /*1380*/  UMOV UR7, 0x40000040 ;  /* 0x4000004000077882 */ /* 0x000fce0000000000 */
[----:B------:R-:W-:Y:S01]  /*1390*/  HGMMA.64x128x16.F32.BF16 R88, gdesc[UR4].tnspA.tnspB, R88 ;  /* 0x61e00000045879f0 */ /* 0x000fe20008701858 */
[----:B------:R-:W-:Y:S01]  /*13a0*/  UIADD3 UR4, UR8, 0x180, URZ ;  /* 0x0000018008047890 */ /* 0x000fe2000fffe03f */
[----:B------:R-:W-:-:S10]  /*13b0*/  UMOV UR5, 0x40000040 ;  /* 0x4000004000057882 */ /* 0x000fd40000000000 */
[----:B------:R-:W-:Y:S01]  /*13c0*/  HGMMA.64x128x16.F32.BF16 R24, gdesc[UR4].tnspA.tnspB, R24, gsb0 ;  /* 0x61e00000041879f0 */ /* 0x000fe20008001818 */
[----:B------:R-:W-:-:S05]  /*13d0*/  UMOV UR4, 0x1 ;  /* 0x0000000100047882 */ /* 0x000fca0000000000 */
.L_x_11:
[----:B0-----:R-:W-:-:S05]  /*13e0*/  VIMNMX R4, R9, 0x1, PT ;  /* 0x0000000109047848 */ /* 0x001fca0003fe0100 */
[----:B------:R-:W-:-:S05]  /*13f0*/  IMAD.IADD R6, R9, 0x1, -R4 ;  /* 0x0000000109067824 */ /* 0x000fca00078e0a04 */
[----:B------:R-:W-:-:S13]  /*1400*/  ISETP.GE.AND P0, PT, R6, 0x1, PT ;  /* 0x000000010600780c */ /* 0x000fda0003f06270 */
[----:B------:R-:W-:Y:S05]  /*1410*/  @!P0 BRA `(.L_x_14) ;  /* 0x0000000400048947 */ /* 0x000fea0003800000 */
[----:B------:R-:W0:Y:S01]  /*1420*/  S2UR UR6, SR_CgaCtaId ;  /* 0x00000000000679c3 */ /* 0x000e220000008800 */
[----:B------:R-:W-:Y:S01]  /*1430*/  UMOV UR5, 0x400 ;  /* 0x0000040000057882 */ /* 0x000fe20000000000 */
[----:B------:R-:W-:Y:S01]  /*1440*/  LOP3.LUT R9, R3, 0x1, RZ, 0xfc, !PT ;  /* 0x0000000103097812 */ /* 0x000fe200078efcff */
[----:B------:R-:W-:Y:S01]  /*1450*/  IMAD.MOV.U32 R7, RZ, RZ, RZ ;  /* 0x000000ffff077224 */ /* 0x000fe200078e00ff */
[----:B------:R-:W-:Y:S01]  /*1460*/  UISETP.NE.U32.AND UP0, UPT, UR4, URZ, UPT ;  /* 0x0000003f0400728c */ /* 0x000fe2000bf05070 */
[----:B------:R-:W-:Y:S01]  /*1470*/  IMAD.MOV.U32 R4, RZ, RZ, R6 ;  /* 0x000000ffff047224 */ /* 0x000fe200078e0006 */
[----:B0-----:R-:W-:-:S04]  /*1480*/  ULEA UR14, UR6, UR5, 0x18 ;  /* 0x00000005060e7291 */ /* 0x001fc8000f8ec03f */
[----:B------:R-:W-:-:S04]  /*1490*/  UIADD3 UR5, UR14, 0x1c000, URZ ;  /* 0x0001c0000e057890 */ /* 0x000fc8000fffe03f */
[----:B------:R-:W-:Y:S02]  /*14a0*/  USHF.R.U32.HI UR6, URZ, 0x4, UR5 ;  /* 0x000000043f067899 */ /* 0x000fe40008011605 */
[----:B------:R-:W-:Y:S02]  /*14b0*/  USHF.R.U32.HI UR5, URZ, 0x4, UR14 ;  /* 0x000000043f057899 */ /* 0x000fe4000801160e */
[----:B------:R-:W-:Y:S02]  /*14c0*/  ULOP3.LUT UR6, UR6, 0x3fff, URZ, 0xc0, !UPT ;  /* 0x00003fff06067892 */ /* 0x000fe4000f8ec03f */
[----:B------:R-:W-:Y:S02]  /*14d0*/  ULOP3.LUT UR15, UR5, 0x3fff, URZ, 0xc0, !UPT ;  /* 0x00003fff050f7892 */ /* 0x000fe4000f8ec03f */
[----:B------:R-:W-:Y:S01]  /*14e0*/  ULOP3.LUT UR16, UR6, 0x1000000, URZ, 0xfc, !UPT ;  /* 0x0100000006107892 */ /* 0x000fe2000f8efc3f */
[----:B------:R-:W-:-:S11]  /*14f0*/  UMOV UR5, URZ ;  /* 0x0000003f00057c82 */ /* 0x000fd60008000000 */
.L_x_19:
[----:B------:R-:W-:-:S13]  /*1500*/  ISETP.NE.AND P1, PT, R9, 0x3, PT ;  /* 0x000000030900780c */ /* 0x000fda0003f25270 */
[----:B0-----:R-:W-:Y:S05]  /*1510*/  @!P1 BRA `(.L_x_15) ;  /* 0x0000000000049947 */ /* 0x001fea0003800000 */
[----:B------:R-:W-:Y:S01]  /*1520*/  BPT.TRAP 0x1 ;  /* 0x000000040000795c */ /* 0x000fe20000300000 */
.L_x_15:
[----:B------:R-:W-:Y:S01]  /*1530*/  SHF.L.U32 R5, R7, 0x1f, RZ ;  /* 0x0000001f07057819 */ /* 0x000fe200000006ff */
[----:B------:R-:W-:-:S12]  /*1540*/  ULEA UR6, UR4, UR14, 0x3 ;  /* 0x0000000e04067291 */ /* 0x000fd8000f8e183f */
.L_x_16:
[----:B0-----:R-:W-:-:S04]  /*1550*/  IMAD.U32 R8, RZ, RZ, UR6 ;  /* 0x00000006ff087e24 */ /* 0x001fc8000f8e00ff */
[----:B------:R0:W1:Y:S03]  /*1560*/  SYNCS.PHASECHK.TRANS64.TRYWAIT P0, [R8+URZ+0x38000], R5 ;  /* 0x03800005080075a7 */ /* 0x000066000800017f */
[----:B-1----:R-:W-:Y:S05]  /*1570*/  @!P0 NANOSLEEP.SYNCS 0x989680 ;  /* 0x009896800000895d */ /* 0x002fea0003900000 */
[----:B------:R-:W1:Y:S02]  /*1580*/  @!P0 SYNCS.PHASECHK.TRANS64 P0, [R8+URZ+0x38000], R5 ;  /* 0x03800005080085a7 */ /* 0x000e64000800007f */
[----:B-1----:R-:W-:Y:S05]  /*1590*/  @!P0 BRA `(.L_x_16) ;  /* 0xfffffffc00ec8947 */ /* 0x002fea000383ffff */
[----:B------:R-:W-:Y:S01]  /*15a0*/  ULEA UR6, UR4, UR15, 0x9 ;  /* 0x0000000f04067291 */ /* 0x000fe2000f8e483f */
[----:B------:R-:W-:Y:S01]  /*15b0*/  WARPGROUP.ARRIVE ;  /* 0x00000000000079c5 */ /* 0x000fe20000000000 */
[----:B------:R-:W-:Y:S01]  /*15c0*/  ULEA UR7, UR4, UR16, 0x9 ;  /* 0x0000001004077291 */ /* 0x000fe2000f8e483f */
[----:B------:R-:W-:Y:S01]  /*15d0*/  UMOV UR9, 0x40000040 ;  /* 0x4000004000097882 */ /* 0x000fe20000000000 */
[----:B------:R-:W-:-:S03]  /*15e0*/  UMOV UR11, 0x40000040 ;  /* 0x40000040000b7882 */ /* 0x000fc60000000000 */
[----:B------:R-:W-:Y:S02]  /*15f0*/  UMOV UR8, UR6 ;  /* 0x0000000600087c82 */ /* 0x000fe40008000000 */
[----:B------:R-:W-:Y:S02]  /*1600*/  UMOV UR10, UR7 ;  /* 0x00000007000a7c82 */ /* 0x000fe40008000000 */
[----:B------:R-:W-:Y:S01]  /*1610*/  HGMMA.64x128x16.F32.BF16 R88, gdesc[UR8].tnspA.tnspB, R88, UP0 ;  /* 0x61e00000085879f0 */ /* 0x000fe2000bf01858 */
[----:B------:R-:W-:Y:S01]  /*1620*/  UIADD3 UR8, UR6, 0x100, URZ ;  /* 0x0000010006087890 */ /* 0x000fe2000fffe03f */
[----:B------:R-:W-:-:S10]  /*1630*/  UMOV UR9, 0x40000040 ;  /* 0x4000004000097882 */ /* 0x000fd40000000000 */
[----:B------:R-:W-:Y:S01]  /*1640*/  HGMMA.64x128x16.F32.BF16 R24, gdesc[UR8].tnspA.tnspB, R24, UP0 ;  /* 0x61e00000081879f0 */ /* 0x000fe2000bf01818 */
[----:B------:R-:W-:Y:S02]  /*1650*/  UIADD3 UR8, UR6, 0x80, URZ ;  /* 0x0000008006087890 */ /* 0x000fe4000fffe03f */
[----:B------:R-:W-:Y:S01]  /*1660*/  UIADD3 UR10, UR7, 0x80, URZ ;  /* 0x00000080070a7890 */ /* 0x000fe2000fffe03f */
[----:B------:R-:W-:Y:S01]  /*1670*/  UMOV UR9, 0x40000040 ;  /* 0x4000004000097882 */ /* 0x000fe20000000000 */
[----:B------:R-:W-:-:S07]  /*1680*/  UMOV UR11, 0x40000040 ;  /* 0x40000040000b7882 */ /* 0x000fce0000000000 */
[----:B------:R-:W-:Y:S01]  /*1690*/  HGMMA.64x128x16.F32.BF16 R88, gdesc[UR8].tnspA.tnspB, R88 ;  /* 0x61e00000085879f0 */ /* 0x000fe20008701858 */
[----:B------:R-:W-:Y:S01]  /*16a0*/  UIADD3 UR8, UR6, 0x180, URZ ;  /* 0x0000018006087890 */ /* 0x000fe2000fffe03f */
[----:B------:R-:W-:-:S10]  /*16b0*/  UMOV UR9, 0x40000040 ;  /* 0x4000004000097882 */ /* 0x000fd40000000000 */
[----:B------:R-:W-:Y:S03]  /*16c0*/  HGMMA.64x128x16.F32.BF16 R24, gdesc[UR8].tnspA.tnspB, R24, gsb0 ;  /* 0x61e00000081879f0 */ /* 0x000fe60008001818 */
[----:B------:R-:W-:Y:S02]  /*16d0*/  WARPGROUP.DEPBAR.LE gsb0, 0x1 ;  /* 0x00008000000079c5 */ /* 0x000fe40000010100 */
[----:B------:R-:W-:Y:S05]  /*16e0*/  @!P1 BRA `(.L_x_17) ;  /* 0x0000000000049947 */ /* 0x000fea0003800000 */
[----:B------:R-:W-:Y:S01]  /*16f0*/  BPT.TRAP 0x1 ;  /* 0x000000040000795c */ /* 0x000fe20000300000 */
.L_x_17:
[----:B------:R-:W-:Y:S01]  /*1700*/  ULEA UR6, UR5, UR14, 0x3 ;  /* 0x0000000e05067291 */ /* 0x000fe2000f8e183f */
[----:B------:R-:W-:-:S03]  /*1710*/  ISETP.GT.U32.AND P0, PT, R3, 0x1, PT ;  /* 0x000000010300780c */ /* 0x000fc60003f04070 */
[----:B------:R-:W-:-:S04]  /*1720*/  UIADD3 UR6, UR6, 0x38070, URZ ;  /* 0x0003807006067890 */ /* 0x000fc8000fffe03f */
[----:B------:R-:W-:-:S09]  /*1730*/  UPRMT UR6, URZ, 0x654, UR6 ;  /* 0x000006543f067896 */ /* 0x000fd20008000006 */
[----:B------:R-:W-:Y:S01]  /*1740*/  SYNCS.ARRIVE.TRANS64.RED.A1T0 RZ, [UR6], RZ ;  /* 0x000000ffffff79a7 */ /* 0x000fe20008100406 */
[----:B------:R-:W-:Y:S05]  /*1750*/  @P0 BRA `(.L_x_18) ;  /* 0x0000000000040947 */ /* 0x000fea0003800000 */
[----:B------:R-:W-:Y:S01]  /*1760*/  BPT.TRAP 0x1 ;  /* 0x000000040000795c */ /* 0x000fe20000300000 */
.L_x_18:
[----:B------:R-:W-:Y:S01]  /*1770*/  UIADD3 UR4, UR4, 0x1, URZ ;  /* 0x0000000104047890 */ /* 0x000fe2000fffe03f */
[C---:B------:R-:W-:Y:S01]  /*1780*/  ISETP.GT.AND P0, PT, R4.reuse, 0x1, PT ;  /* 0x000000010400780c */ /* 0x040fe20003f04270 */
[----:B------:R-:W-:Y:S01]  /*1790*/  UIADD3 UR5, UR5, 0x1, URZ ;  /* 0x0000000105057890 */ /* 0x000fe2000fffe03f */
[----:B------:R-:W-:Y:S01]  /*17a0*/  VIADD R4, R4, 0xffffffff ;  /* 0xffffffff04047836 */ /* 0x000fe20000000000 */
[----:B------:R-:W-:Y:S02]  /*17b0*/  UISETP.NE.AND UP0, UPT, UR4, 0xe, UPT ;  /* 0x0000000e0400788c */ /* 0x000fe4000bf05270 */
[----:B------:R-:W-:Y:S02]  /*17c0*/  UISETP.NE.AND UP1, UPT, UR5, 0xe, UPT ;  /* 0x0000000e0500788c */ /* 0x000fe4000bf25270 */
[----:B------:R-:W-:Y:S02]  /*17d0*/  USEL UR6, URZ, 0x1, UP0 ;  /* 0x000000013f067887 */ /* 0x000fe40008000000 */
[----:B------:R-:W-:-:S02]  /*17e0*/  USEL UR4, UR4, URZ, UP0 ;  /* 0x0000003f04047287 */ /* 0x000fc40008000000 */
[----:B------:R-:W-:Y:S02]  /*17f0*/  USEL UR5, UR5, URZ, UP1 ;  /* 0x0000003f05057287 */ /* 0x000fe40008800000 */
[----:B------:R-:W-:Y:S01]  /*1800*/  UPLOP3.LUT UP0, UPT, UPT, UPT, UPT, 0x80, 0x0 ;  /* 0x000000000000789c */ /* 0x000fe20003f0f070 */
[----:B------:R-:W-:Y:S01]  /*1810*/  LOP3.LUT R7, R7, UR6, RZ, 0x3c, !PT ;  /* 0x0000000607077c12 */ /* 0x000fe2000f8e3cff */
[----:B------:R-:W-:Y:S09]  /*1820*/  @P0 BRA `(.L_x_19) ;  /* 0xfffffffc00340947 */ /* 0x000ff2000383ffff */
.L_x_14:
[----:B------:R-:W1:Y:S01]  /*1830*/  LDC R4, c[0x0][0x294] ;  /* 0x0000a500ff047b82 */ /* 0x000e620000000800 */
[----:B------:R-:W-:Y:S02]  /*1840*/  WARPGROUP.DEPBAR.LE gsb0, 0x0 ;  /* 0x00008000000079c5 */ /* 0x000fe40000010000 */
[----:B-1----:R-:W-:-:S13]  /*1850*/  ISETP.GE.AND P0, PT, R4, 0x1, PT ;  /* 0x000000010400780c */ /* 0x002fda0003f06270 */
[----:B------:R-:W-:Y:S05]  /*1860*/  @!P0 BRA `(.L_x_20) ;  /* 0x0000000000488947 */ /* 0x000fea0003800000 */
[----:B------:R-:W-:-:S04]  /*1870*/  LOP3.LUT R4, R3, 0x1, RZ, 0xfc, !PT ;  /* 0x0000000103047812 */ /* 0x000fc800078efcff */
[----:B------:R-:W-:-:S13]  /*1880*/  ISETP.NE.AND P0, PT, R4, 0x3, PT ;  /* 0x000000030400780c */ /* 0x000fda0003f05270 */
[----:B------:R-:W-:Y:S05]  /*1890*/  @!P0 BRA `(.L_x_21) ;  /* 0x0000000000048947 */ /* 0x000fea0003800000 */
[----:B------:R-:W-:Y:S01]  /*18a0*/  BPT.TRAP 0x1 ;  /* 0x000000040000795c */ /* 0x000fe20000300000 */
.L_x_21:
[----:B------:R-:W1:Y:S01]  /*18b0*/  S2R R7, SR_CgaCtaId ;  /* 0x0000000000077919 */ /* 0x000e620000008800 */
[----:B------:R-:W-:Y:S02]  /*18c0*/  SHF.R.U32.HI R4, RZ, 0x1, R6 ;  /* 0x00000001ff047819 */ /* 0x000fe40000011606 */
[----:B------:R-:W-:-:S03]  /*18d0*/  ISETP.GT.U32.AND P0, PT, R3, 0x1, PT ;  /* 0x000000010300780c */ /* 0x000fc60003f04070 */
[----:B0-----:R-:W-:Y:S01]  /*18e0*/  IMAD.WIDE.U32 R4, R4, -0x6db6db6d, RZ ;  /* 0x9249249304047825 */ /* 0x001fe200078e00ff */
[----:B------:R-:W-:-:S04]  /*18f0*/  MOV R4, 0x400 ;  /* 0x0000040000047802 */ /* 0x000fc80000000f00 */
[----:B------:R-:W-:-:S05]  /*1900*/  SHF.R.U32.HI R5, RZ, 0x2, R5 ;  /* 0x00000002ff057819 */ /* 0x000fca0000011605 */
[----:B------:R-:W-:Y:S01]  /*1910*/  IMAD R6, R5, -0xe, R6 ;  /* 0xfffffff205067824 */ /* 0x000fe200078e0206 */
[----:B-1----:R-:W-:-:S05]  /*1920*/  LEA R7, R7, R4, 0x18 ;  /* 0x0000000407077211 */ /* 0x002fca00078ec0ff */
[----:B------:R-:W-:-:S04]  /*1930*/  IMAD R6, R6, 0x8, R7 ;  /* 0x0000000806067824 */ /* 0x000fc800078e0207 */
[----:B------:R-:W-:-:S05]  /*1940*/  VIADD R6, R6, 0x38070 ;  /* 0x0003807006067836 */ /* 0x000fca0000000000 */
[----:B------:R-:W-:-:S04]  /*1950*/  PRMT R6, RZ, 0x654, R6 ;  /* 0x00000654ff067816 */ /* 0x000fc80000000006 */
[----:B------:R1:W-:Y:S01]  /*1960*/  SYNCS.ARRIVE.TRANS64.RED.A1T0 RZ, [R6+URZ], RZ ;  /* 0x000000ff06ff79a7 */ /* 0x0003e2000810043f */
[----:B------:R-:W-:Y:S05]  /*1970*/  @P0 BRA `(.L_x_20) ;  /* 0x0000000000040947 */ /* 0x000fea0003800000 */
[----:B------:R-:W-:Y:S01]  /*1980*/  BPT.TRAP 0x1 ;  /* 0x000000040000795c */ /* 0x000fe20000300000 */
.L_x_20:
[----:B------:R-:W2:Y:S01]  /*1990*/  S2R R4, SR_TID.X ;  /* 0x0000000000047919 */ /* 0x000ea20000002100 */
[----:B------:R-:W4:Y:S01]  /*19a0*/  LDC.64 R20, c[0x0][0x280] ;  /* 0x0000a000ff147b82 */ /* 0x000f220000000a00 */
[----:B------:R-:W0:Y:S07]  /*19b0*/  S2R R11, SR_CTAID.X ;  /* 0x00000000000b7919 */ /* 0x000e2e0000002500 */
[----:B------:R-:W3:Y:S01]  /*19c0*/  LDC.64 R12, c[0x0][0x658] ;  /* 0x00019600ff0c7b82 */ /* 0x000ee20000000a00 */
[----:B--2---:R-:W-:-:S04]  /*19d0*/  SHF.R.S32.HI R3, RZ, 0x1f, R4 ;  /* 0x0000001fff037819 */ /* 0x004fc80000011404 */
[----:B------:R-:W-:Y:S01]  /*19e0*/  LEA.HI R3, R3, R4, RZ, 0x7 ;  /* 0x0000000403037211 */ /* 0x000fe200078f38ff */
[----:B0-----:R-:W-:-:S03]  /*19f0*/  IMAD.SHL.U32 R10, R11, 0x80, RZ ;  /* 0x000000800b0a7824 */ /* 0x001fc600078e00ff */
[----:B------:R-:W-:Y:S02]  /*1a00*/  LOP3.LUT R3, R3, 0xffffff80, RZ, 0xc0, !PT ;  /* 0xffffff8003037812 */ /* 0x000fe400078ec0ff */
[----:B----4-:R-:W-:-:S03]  /*1a10*/  ISETP.GE.AND P0, PT, R10, R20, PT ;  /* 0x000000140a00720c */ /* 0x010fc60003f06270 */
[----:B------:R-:W-:-:S05]  /*1a20*/  IMAD.IADD R3, R4, 0x1, -R3 ;  /* 0x0000000104037824 */ /* 0x000fca00078e0a03 */
[----:B-1----:R-:W-:-:S04]  /*1a30*/  SHF.R.S32.HI R6, RZ, 0x1f, R3 ;  /* 0x0000001fff067819 */ /* 0x002fc80000011403 */
[----:B------:R-:W-:-:S04]  /*1a40*/  LEA.HI R5, R6, R3, RZ, 0x2 ;  /* 0x0000000306057211 */ /* 0x000fc800078f10ff */
[--C-:B------:R-:W-:Y:S02]  /*1a50*/  SHF.R.S32.HI R4, RZ, 0x2, R5.reuse ;  /* 0x00000002ff047819 */ /* 0x100fe40000011405 */
[----:B------:R-:W-:-:S04]  /*1a60*/  SHF.R.S32.HI R7, RZ, 0x1f, R5 ;  /* 0x0000001fff077819 */ /* 0x000fc80000011405 */
[----:B------:R-:W-:-:S04]  /*1a70*/  LEA.HI R7, R7, R4, RZ, 0x3 ;  /* 0x0000000407077211 */ /* 0x000fc800078f18ff */
[----:B------:R-:W-:-:S05]  /*1a80*/  LOP3.LUT R7, R7, 0xfffffff8, RZ, 0xc0, !PT ;  /* 0xfffffff807077812 */ /* 0x000fca00078ec0ff */
[----:B------:R-:W-:Y:S01]  /*1a90*/  IMAD.IADD R4, R4, 0x1, -R7 ;  /* 0x0000000104047824 */ /* 0x000fe200078e0a07 */
[----:B------:R-:W-:Y:S02]  /*1aa0*/  LEA.HI R7, R6, R3, RZ, 0x5 ;  /* 0x0000000306077211 */ /* 0x000fe400078f28ff */
[----:B------:R-:W-:Y:S02]  /*1ab0*/  LOP3.LUT R6, R5, 0xfffffffc, RZ, 0xc0, !PT ;  /* 0xfffffffc05067812 */ /* 0x000fe400078ec0ff */
[----:B------:R-:W-:Y:S02]  /*1ac0*/  SHF.R.S32.HI R5, RZ, 0x1f, R4 ;  /* 0x0000001fff057819 */ /* 0x000fe40000011404 */
[----:B------:R-:W-:Y:S01]  /*1ad0*/  SHF.R.S32.HI R9, RZ, 0x5, R7 ;  /* 0x00000005ff097819 */ /* 0x000fe20000011407 */
[----:B------:R-:W-:-:S04]  /*1ae0*/  IMAD.IADD R8, R3, 0x1, -R6 ;  /* 0x0000000103087824 */ /* 0x000fc800078e0a06 */
[----:B------:R-:W-:-:S04]  /*1af0*/  IMAD.WIDE R156, R9, 0x10, R4 ;  /* 0x00000010099c7825 */ /* 0x000fc800078e0204 */
[----:B------:R-:W-:Y:S02]  /*1b00*/  IMAD.SHL.U32 R14, R8, 0x2, RZ ;  /* 0x00000002080e7824 */ /* 0x000fe400078e00ff */
[----:B------:R-:W-:-:S03]  /*1b10*/  IMAD.WIDE R156, R11, 0x80, R156 ;  /* 0x000000800b9c7825 */ /* 0x000fc600078e029c */
[----:B------:R-:W-:Y:S01]  /*1b20*/  SHF.R.S32.HI R15, RZ, 0x1f, R14 ;  /* 0x0000001fff0f7819 */ /* 0x000fe2000001140e */
[----:B---3--:R-:W-:Y:S06]  /*1b30*/  @P0 EXIT ;  /* 0x000000000000094d */ /* 0x008fec0003800000 */
[----:B------:R-:W-:Y:S01]  /*1b40*/  ULDC UR4, c[0x0][0x288] ;  /* 0x0000a20000047ab9 */ /* 0x000fe20000000800 */
[----:B------:R-:W-:Y:S01]  /*1b50*/  IMAD.SHL.U32 R155, R155, 0x80, RZ ;  /* 0x000000809b9b7824 */ /* 0x000fe200078e00ff */
[----:B------:R-:W-:Y:S01]  /*1b60*/  ISETP.GE.AND P0, PT, R23, UR4, PT ;  /* 0x0000000417007c0c */ /* 0x000fe2000bf06270 */
[-C--:B------:R-:W-:Y:S01]  /*1b70*/  IMAD.WIDE.U32 R6, R156, R12.reuse, R14 ;  /* 0x0000000c9c067225 */ /* 0x080fe200078e000e */
[----:B------:R-:W-:Y:S01]  /*1b80*/  SHF.R.S32.HI R22, RZ, 0x1f, R23 ;  /* 0x0000001fff167819 */ /* 0x000fe20000011417 */
[----:B------:R-:W-:Y:S01]  /*1b90*/  ULDC.64 UR4, c[0x0][0x660] ;  /* 0x0001980000047ab9 */ /* 0x000fe20000000a00 */
[----:B------:R-:W-:Y:S01]  /*1ba0*/  ISETP.GE.OR P0, PT, R155, R21, P0 ;  /* 0x000000159b00720c */ /* 0x000fe20000706670 */
[----:B------:R-:W-:Y:S01]  /*1bb0*/  IMAD R3, R157, R12, RZ ;  /* 0x0000000c9d037224 */ /* 0x000fe200078e02ff */
[----:B------:R-:W-:Y:S01]  /*1bc0*/  SHF.R.S32.HI R153, RZ, 0x1f, R155 ;  /* 0x0000001fff997819 */ /* 0x000fe2000001149b */
[----:B------:R-:W-:Y:S01]  /*1bd0*/  IMAD R18, R22, UR4, RZ ;  /* 0x0000000416127c24 */ /* 0x000fe2000f8e02ff */
[----:B------:R-:W-:Y:S01]  /*1be0*/  IADD3 R6, P1, R155, R6, RZ ;  /* 0x000000069b067210 */ /* 0x000fe20007f3e0ff */
[----:B------:R-:W-:-:S05]  /*1bf0*/  IMAD R3, R156, R13, R3 ;  /* 0x0000000d9c037224 */ /* 0x000fca00078e0203 */
[----:B------:R-:W-:-:S03]  /*1c00*/  IADD3.X R7, R153, R7, R3, P1, !PT ;  /* 0x0000000799077210 */ /* 0x000fc60000ffe403 */
[----:B------:R-:W-:Y:S05]  /*1c10*/  @P0 EXIT ;  /* 0x000000000000094d */ /* 0x000fea0003800000 */
[----:B------:R-:W-:Y:S01]  /*1c20*/  ULDC UR6, c[0x0][0x28c] ;  /* 0x0000a30000067ab9 */ /* 0x000fe20000000800 */
[C---:B------:R-:W-:Y:S01]  /*1c30*/  IMAD R3, R23.reuse, UR5, R18 ;  /* 0x0000000517037c24 */ /* 0x040fe2000f8e0212 */
[----:B------:R-:W-:Y:S01]  /*1c40*/  ISETP.GE.AND P0, PT, R160, UR6, PT ;  /* 0x00000006a0007c0c */ /* 0x000fe2000bf06270 */
[----:B------:R-:W-:Y:S01]  /*1c50*/  ULDC UR6, c[0x0][0x290] ;  /* 0x0000a40000067ab9 */ /* 0x000fe20000000800 */
[----:B------:R-:W-:Y:S01]  /*1c60*/  IMAD.WIDE.U32 R6, R23, UR4, R6 ;  /* 0x0000000417067c25 */ /* 0x000fe2000f8e0006 */
[----:B------:R-:W-:Y:S01]  /*1c70*/  SHF.R.S32.HI R18, RZ, 0x1f, R16 ;  /* 0x0000001fff127819 */ /* 0x000fe20000011410 */
[----:B------:R-:W-:Y:S01]  /*1c80*/  ULDC.64 UR4, c[0x0][0x670] ;  /* 0x00019c0000047ab9 */ /* 0x000fe20000000a00 */
[----:B------:R-:W-:Y:S01]  /*1c90*/  ISETP.GE.OR P0, PT, R16, UR6, P0 ;  /* 0x0000000610007c0c */ /* 0x000fe20008706670 */
[----:B------:R-:W-:Y:S01]  /*1ca0*/  IMAD.IADD R7, R7, 0x1, R3 ;  /* 0x0000000107077824 */ /* 0x000fe200078e0203 */
[----:B------:R-:W-:Y:S01]  /*1cb0*/  SHF.R.S32.HI R17, RZ, 0x1f, R160 ;  /* 0x0000001fff117819 */ /* 0x000fe200000114a0 */
[----:B------:R-:W-:-:S02]  /*1cc0*/  IMAD R3, R18, UR4, RZ ;  /* 0x0000000412037c24 */ /* 0x000fc4000f8e02ff */
[----:B------:R-:W-:-:S04]  /*1cd0*/  IMAD.WIDE.U32 R6, R16, UR4, R6 ;  /* 0x0000000410067c25 */ /* 0x000fc8000f8e0006 */
[----:B------:R-:W-:Y:S02]  /*1ce0*/  IMAD R3, R16, UR5, R3 ;  /* 0x0000000510037c24 */ /* 0x000fe4000f8e0203 */
[----:B------:R-:W-:Y:S02]  /*1cf0*/  IMAD R9, R9, -0x10, -R10 ;  /* 0xfffffff009097824 */ /* 0x000fe400078e0a0a */
[----:B------:R-:W-:Y:S05]  /*1d00*/  @P0 EXIT ;  /* 0x000000000000094d */ /* 0x000fea0003800000 */
[----:B------:R-:W-:Y:S01]  /*1d10*/  ULDC.64 UR4, c[0x0][0x668] ;  /* 0x00019a0000047ab9 */ /* 0x000fe20000000a00 */
[----:B-----5:R-:W-:Y:S01]  /*1d20*/  FSETP.NEU.AND P1, PT, R2, RZ, PT ;  /* 0x000000ff0200720b */ /* 0x020fe20003f2d000 */
[----:B------:R-:W-:Y:S01]  /*1d30*/  IMAD.IADD R7, R7, 0x1, R3 ;  /* 0x0000000107077824 */ /* 0x000fe200078e0203 */
[----:B------:R-:W-:Y:S01]  /*1d40*/  IADD3 R4, R9, R20, -R4 ;  /* 0x0000001409047210 */ /* 0x000fe20007ffe804 */
[----:B------:R-:W-:Y:S02]  /*1d50*/  IMAD R5, R17, UR4, RZ ;  /* 0x0000000411057c24 */ /* 0x000fe4000f8e02ff */
[----:B------:R-:W-:Y:S02]  /*1d60*/  IMAD R8, R8, -0x2, R21 ;  /* 0xfffffffe08087824 */ /* 0x000fe400078e0215 */
[C---:B------:R-:W-:Y:S02]  /*1d70*/  IMAD R9, R160.reuse, UR5, R5 ;  /* 0x00000005a0097c24 */ /* 0x040fe4000f8e0205 */
[----:B------:R-:W-:Y:S01]  /*1d80*/  IMAD.WIDE.U32 R10, R160, UR4, R6 ;  /* 0x00000004a00a7c25 */ /* 0x000fe2000f8e0006 */
[----:B------:R-:W-:-:S03]  /*1d90*/  ULDC.64 UR4, c[0x0][0x640] ;  /* 0x0001900000047ab9 */ /* 0x000fc60000000a00 */
[----:B------:R-:W-:Y:S02]  /*1da0*/  IMAD.IADD R3, R8, 0x1, -R155 ;  /* 0x0000000108037824 */ /* 0x000fe400078e0a9b */
[----:B------:R-:W-:Y:S02]  /*1db0*/  IMAD R5, R17, UR4, RZ ;  /* 0x0000000411057c24 */ /* 0x000fe4000f8e02ff */
[----:B------:R-:W-:Y:S01]  /*1dc0*/  IMAD.IADD R163, R11, 0x1, R9 ;  /* 0x000000010ba37824 */ /* 0x000fe200078e0209 */
[----:B------:R-:W-:Y:S01]  /*1dd0*/  ISETP.GT.AND P5, PT, R3, RZ, PT ;  /* 0x000000ff0300720c */ /* 0x000fe20003fa4270 */
[----:B------:R-:W-:-:S03]  /*1de0*/  IMAD R159, R160, UR5, R5 ;  /* 0x00000005a09f7c24 */ /* 0x000fc6000f8e0205 */
[----:B------:R-:W-:Y:S01]  /*1df0*/  ISETP.GT.AND P0, PT, R4, RZ, P5 ;  /* 0x000000ff0400720c */ /* 0x000fe20002f04270 */
[----:B------:R-:W-:-:S12]  /*1e00*/  @!P1 BRA `(.L_x_22) ;  /* 0x0000006400bc9947 */ /* 0x000fd80003800000 */
[----:B------:R-:W-:Y:S01]  /*1e10*/  IADD3 R6, P1, R155, R14, RZ ;  /* 0x0000000e9b067210 */ /* 0x000fe20007f3e0ff */
[----:B------:R-:W-:Y:S01]  /*1e20*/  ULDC.64 UR6, c[0x0][0x638] ;  /* 0x00018e0000067ab9 */ /* 0x000fe20000000a00 */
[----:B------:R-:W-:Y:S01]  /*1e30*/  ULDC.64 UR8, c[0x0][0x648] ;  /* 0x0001920000087ab9 */ /* 0x000fe20000000a00 */
[----:B------:R-:W-:Y:S01]  /*1e40*/  IMAD R22, R22, UR6, RZ ;  /* 0x0000000616167c24 */ /* 0x000fe2000f8e02ff */
[----:B------:R-:W-:Y:S01]  /*1e50*/  ULDC.64 UR10, c[0x0][0x630] ;  /* 0x00018c00000a7ab9 */ /* 0x000fe20000000a00 */
[----:B------:R-:W-:Y:S01]  /*1e60*/  IMAD.X R7, R153, 0x1, R15, P1 ;  /* 0x0000000199077824 */ /* 0x000fe200008e060f */
[----:B------:R-:W-:Y:S01]  /*1e70*/  ULDC.64 UR14, c[0x0][0x628] ;  /* 0x00018a00000e7ab9 */ /* 0x000fe20000000a00 */
[C---:B------:R-:W-:Y:S02]  /*1e80*/  IMAD R22, R23.reuse, UR7, R22 ;  /* 0x0000000717167c24 */ /* 0x040fe4000f8e0216 */
[----:B------:R-:W-:-:S04]  /*1e90*/  IMAD.WIDE.U32 R6, R23, UR6, R6 ;  /* 0x0000000617067c25 */ /* 0x000fc8000f8e0006 */
[----:B------:R-:W-:Y:S02]  /*1ea0*/  IMAD R5, R18, UR8, RZ ;  /* 0x0000000812057c24 */ /* 0x000fe4000f8e02ff */
[----:B------:R-:W-:Y:S02]  /*1eb0*/  IMAD.IADD R7, R7, 0x1, R22 ;  /* 0x0000000107077824 */ /* 0x000fe400078e0216 */
[C---:B------:R-:W-:Y:S02]  /*1ec0*/  IMAD R152, R16.reuse, UR9, R5 ;  /* 0x0000000910987c24 */ /* 0x040fe4000f8e0205 */
[----:B------:R-:W-:-:S04]  /*1ed0*/  IMAD.WIDE.U32 R6, R16, UR8, R6 ;  /* 0x0000000810067c25 */ /* 0x000fc8000f8e0006 */
[----:B------:R-:W-:Y:S02]  /*1ee0*/  IMAD.IADD R7, R7, 0x1, R152 ;  /* 0x0000000107077824 */ /* 0x000fe400078e0298 */
[----:B------:R-:W-:Y:S02]  /*1ef0*/  IMAD R5, R157, UR10, RZ ;  /* 0x0000000a9d057c24 */ /* 0x000fe4000f8e02ff */
[----:B------:R-:W-:-:S04]  /*1f00*/  IMAD.WIDE.U32 R18, R160, UR4, R6 ;  /* 0x00000004a0127c25 */ /* 0x000fc8000f8e0006 */
[----:B------:R-:W-:Y:S02]  /*1f10*/  IMAD.IADD R21, R159, 0x1, R19 ;  /* 0x000000019f157824 */ /* 0x000fe400078e0213 */
[----:B------:R-:W-:Y:S02]  /*1f20*/  IMAD.MOV.U32 R20, RZ, RZ, R18 ;  /* 0x000000ffff147224 */ /* 0x000fe400078e0012 */
[C---:B------:R-:W-:Y:S02]  /*1f30*/  IMAD R17, R156.reuse, UR11, R5 ;  /* 0x0000000b9c117c24 */ /* 0x040fe4000f8e0205 */
[----:B------:R-:W-:-:S04]  /*1f40*/  IMAD.WIDE.U32 R6, R156, UR10, R20 ;  /* 0x0000000a9c067c25 */ /* 0x000fc8000f8e0014 */
[----:B------:R-:W-:Y:S01]  /*1f50*/  IMAD.IADD R5, R7, 0x1, R17 ;  /* 0x0000000107057824 */ /* 0x000fe200078e0211 */
[----:B------:R-:W-:-:S04]  /*1f60*/  LEA R8, P1, R6, UR14, 0x1 ;  /* 0x0000000e06087c11 */ /* 0x000fc8000f8208ff */
[----:B------:R-:W-:-:S05]  /*1f70*/  LEA.HI.X R9, R6, UR15, R5, 0x1, P1 ;  /* 0x0000000f06097c11 */ /* 0x000fca00088f0c05 */
[----:B------:R0:W2:Y:S01]  /*1f80*/  @P0 LDG.E.LTC128B.U16 R5, desc[UR12][R8.64] ;  /* 0x0000000c08050981 */ /* 0x0000a2000c1e1520 */
[----:B------:R-:W-:Y:S01]  /*1f90*/  IMAD.WIDE.U32 R160, R160, UR4, RZ ;  /* 0x00000004a0a07c25 */ /* 0x000fe2000f8e00ff */
[----:B------:R-:W-:Y:S01]  /*1fa0*/  ULDC.64 UR4, c[0x0][0x650] ;  /* 0x0001940000047ab9 */ /* 0x000fe20000000a00 */
[----:B------:R-:W-:Y:S01]  /*1fb0*/  ISETP.GT.AND P4, PT, R3, 0x1, PT ;  /* 0x000000010300780c */ /* 0x000fe20003f84270 */
[----:B------:R-:W-:Y:S01]  /*1fc0*/  BSSY B0, `(.L_x_23) ;  /* 0x0000019000007945 */ /* 0x000fe20003800000 */
[----:B------:R-:W-:Y:S01]  /*1fd0*/  IMAD.IADD R159, R161, 0x1, R159 ;  /* 0x00000001a19f7824 */ /* 0x000fe200078e029f */
[----:B------:R-:W-:Y:S01]  /*1fe0*/  LOP3.LUT R154, R154, 0xfffffffd, RZ, 0xc0, !PT ;  /* 0xfffffffd9a9a7812 */ /* 0x000fe200078ec0ff */
[----:B------:R-:W-:-:S04]  /*1ff0*/  IMAD.MOV.U32 R158, RZ, RZ, R160 ;  /* 0x000000ffff9e7224 */ /* 0x000fc800078e00a0 */
[----:B------:R-:W-:-:S04]  /*2000*/  IMAD.WIDE.U32 R6, R156, UR10, R158 ;  /* 0x0000000a9c067c25 */ /* 0x000fc8000f8e009e */
[----:B------:R-:W-:Y:S01]  /*2010*/  IMAD.IADD R7, R17, 0x1, R7 ;  /* 0x0000000111077824 */ /* 0x000fe200078e0207 */
[----:B------:R-:W-:Y:S01]  /*2020*/  @P4 LOP3.LUT R154, R154, 0x2, RZ, 0xfc, !PT ;  /* 0x000000029a9a4812 */ /* 0x000fe200078efcff */
[----:B------:R-:W-:-:S04]  /*2030*/  IMAD.WIDE.U32 R6, R16, UR8, R6 ;  /* 0x0000000810067c25 */ /* 0x000fc8000f8e0006 */
[----:B------:R-:W-:Y:S02]  /*2040*/  IMAD.IADD R7, R152, 0x1, R7 ;  /* 0x0000000198077824 */ /* 0x000fe400078e0207 */
[----:B------:R-:W-:-:S04]  /*2050*/  IMAD.WIDE.U32 R6, R23, UR6, R6 ;  /* 0x0000000617067c25 */ /* 0x000fc8000f8e0006 */
[----:B------:R-:W-:Y:S01]  /*2060*/  IMAD.IADD R7, R22, 0x1, R7 ;  /* 0x0000000116077824 */ /* 0x000fe200078e0207 */
[----:B0-----:R-:W-:Y:S02]  /*2070*/  IADD3 R9, P2, P3, R155, R6, R14 ;  /* 0x000000069b097210 */ /* 0x001fe40007b5e00e */
[----:B------:R-:W-:Y:S01]  /*2080*/  LEA R6, P1, R10, UR4, 0x1 ;  /* 0x000000040a067c11 */ /* 0x000fe2000f8208ff */
[----:B--2---:R-:W-:-:S04]  /*2090*/  IMAD.U32 R11, R5, 0x10000, RZ ;  /* 0x00010000050b7824 */ /* 0x004fc800078e00ff */
[----:B------:R-:W-:-:S04]  /*20a0*/  FMUL R11, R11, R2 ;  /* 0x000000020b0b7220 */ /* 0x000fc80000400000 */
[----:B------:R-:W-:Y:S01]  /*20b0*/  FFMA R11, R88, R0, R11 ;  /* 0x00000000580b7223 */ /* 0x000fe2000000000b */
[----:B------:R-:W-:Y:S02]  /*20c0*/  IADD3.X R88, R153, R7, R15, P2, P3 ;  /* 0x0000000799587210 */ /* 0x000fe400017e640f */
[----:B------:R-:W-:Y:S02]  /*20d0*/  LEA.HI.X R7, R10, UR5, R163, 0x1, P1 ;  /* 0x000000050a077c11 */ /* 0x000fe400088f0ca3 */
[----:B------:R-:W-:Y:S02]  /*20e0*/  F2FP.BF16.F32.PACK_AB R11, RZ, R11 ;  /* 0x0000000bff0b723e */ /* 0x000fe400000010ff */
[----:B------:R-:W-:Y:S02]  /*20f0*/  ISETP.GT.AND P1, PT, R4, RZ, P4 ;  /* 0x000000ff0400720c */ /* 0x000fe40002724270 */
[C---:B------:R-:W-:Y:S01]  /*2100*/  LEA R8, P2, R9.reuse, UR14, 0x1 ;  /* 0x0000000e09087c11 */ /* 0x040fe2000f8408ff */
[----:B------:R0:W-:Y:S03]  /*2110*/  @P0 STG.E.U16 desc[UR12][R6.64], R11 ;  /* 0x0000000b06000986 */ /* 0x0001e6000c10150c */
[----:B------:R-:W-:-:S07]  /*2120*/  LEA.HI.X R9, R9, UR15, R88, 0x1, P2 ;  /* 0x0000000f09097c11 */ /* 0x000fce00090f0c58 */
[----:B------:R-:W-:Y:S05]  /*2130*/  @!P1 BRA `(.L_x_24) ;  /* 0x0000000000049947 */ /* 0x000fea0003800000 */
[----:B------:R1:W5:Y:S02]  /*2140*/  LDG.E.LTC128B.U16 R5, desc[UR12][R8.64+0x2] ;  /* 0x0000020c08057981 */ /* 0x000364000c1e1520 */
.L_x_24:
[----:B------:R-:W-:Y:S05]  /*2150*/  BSYNC B0 ;  /* 0x0000000000007941 */ /* 0x000fea0003800000 */
.L_x_23:
[----:B------:R-:W-:Y:S01]  /*2160*/  USHF.L.U32 UR4, UR10, 0x3, URZ ;  /* 0x000000030a047899 */ /* 0x000fe2000800063f */
[----:B0----5:R-:W-:Y:S01]  /*2170*/  IMAD.U32 R11, R5, 0x10000, RZ ;  /* 0x00010000050b7824 */ /* 0x021fe200078e00ff */
[----:B------:R-:W-:Y:S01]  /*2180*/  USHF.L.U64.HI UR5, UR10, 0x3, UR11 ;  /* 0x000000030a057899 */ /* 0x000fe2000801020b */
[----:B------:R-:W-:Y:S02]  /*2190*/  ISETP.GT.AND P0, PT, R4, 0x8, P5 ;  /* 0x000000080400780c */ /* 0x000fe40002f04270 */
[----:B------:R-:W-:Y:S01]  /*21a0*/  FMUL R88, R11, R2 ;  /* 0x000000020b587220 */ /* 0x000fe20000400000 */
[----:B------:R-:W-:Y:S02]  /*21b0*/  IMAD.U32 R162, RZ, RZ, UR4 ;  /* 0x00000004ffa27e24 */ /* 0x000fe4000f8e00ff */
[----:B------:R-:W-:Y:S02]  /*21c0*/  IMAD.U32 R163, RZ, RZ, UR5 ;  /* 0x00000005ffa37e24 */ /* 0x000fe4000f8e00ff */
[----:B------:R-:W-:Y:S01]  /*21d0*/  FFMA R88, R89, R0, R88 ;  /* 0x0000000059587223 */ /* 0x000fe20000000058 */
[----:B------:R-:W-:-:S04]  /*21e0*/  IMAD.WIDE.U32 R10, R156, UR10, R162 ;  /* 0x0000000a9c0a7c25 */ /* 0x000fc8000f8e00a2 */
[----:B------:R-:W-:Y:S01]  /*21f0*/  F2FP.BF16.F32.PACK_AB R89, RZ, R88 ;  /* 0x00000058ff59723e */ /* 0x000fe200000010ff */
[----:B------:R-:W-:Y:S01]  /*2200*/  IMAD.IADD R17, R17, 0x1, R11 ;  /* 0x0000000111117824 */ /* 0x000fe200078e020b */
[----:B------:R-:W-:Y:S02]  /*2210*/  IADD3 R11, P2, R18, R10, RZ ;  /* 0x0000000a120b7210 */ /* 0x000fe40007f5e0ff */
[----:B------:R-:W-:-:S03]  /*2220*/  PRMT R165, R89, 0x7610, R165 ;  /* 0x0000761059a57816 */ /* 0x000fc600000000a5 */
[----:B------:R-:W-:Y:S01]  /*2230*/  IMAD.X R164, R17, 0x1, R21, P2 ;  /* 0x0000000111a47824 */ /* 0x000fe200010e0615 */
[C---:B------:R-:W-:Y:S01]  /*2240*/  LEA R88, P2, R11.reuse, UR14, 0x1 ;  /* 0x0000000e0b587c11 */ /* 0x040fe2000f8408ff */
[----:B------:R0:W-:Y:S03]  /*2250*/  @P1 STG.E.U16 desc[UR12][R6.64+0x2], R165 ;  /* 0x000002a506001986 */ /* 0x0001e6000c10150c */
[--C-:B------:R-:W-:Y:S02]  /*2260*/  LEA.HI.X R89, R11, UR15, R164.reuse, 0x1, P2 ;  /* 0x0000000f0b597c11 */ /* 0x100fe400090f0ca4 */
[----:B------:R-:W-:-:S06]  /*2270*/  PRMT R164, R5, 0x7610, R164 ;  /* 0x0000761005a47816 */ /* 0x000fcc00000000a4 */
[----:B------:R2:W3:Y:S01]  /*2280*/  @P0 LDG.E.LTC128B.U16 R164, desc[UR12][R88.64] ;  /* 0x0000000c58a40981 */ /* 0x0004e2000c1e1520 */
[----:B------:R-:W-:Y:S01]  /*2290*/  IADD3 R10, P1, R160, R10, RZ ;  /* 0x0000000aa00a7210 */ /* 0x000fe20007f3e0ff */
[----:B------:R-:W-:Y:S04]  /*22a0*/  BSSY B0, `(.L_x_25) ;  /* 0x0000016000007945 */ /* 0x000fe80003800000 */
[----:B------:R-:W-:Y:S01]  /*22b0*/  IMAD.X R11, R17, 0x1, R159, P1 ;  /* 0x00000001110b7824 */ /* 0x000fe200008e069f */
[----:B------:R-:W-:Y:S01]  /*22c0*/  SHF.L.U64.HI R17, R12, 0x4, R13 ;  /* 0x000000040c117819 */ /* 0x000fe2000001020d */
[----:B------:R-:W-:-:S04]  /*22d0*/  IMAD.WIDE.U32 R10, R16, UR8, R10 ;  /* 0x00000008100a7c25 */ /* 0x000fc8000f8e000a */
[----:B------:R-:W-:Y:S02]  /*22e0*/  IMAD.IADD R11, R152, 0x1, R11 ;  /* 0x00000001980b7824 */ /* 0x000fe400078e020b */
[----:B------:R-:W-:-:S04]  /*22f0*/  IMAD.WIDE.U32 R10, R23, UR6, R10 ;  /* 0x00000006170a7c25 */ /* 0x000fc8000f8e000a */
[----:B--2---:R-:W-:Y:S01]  /*2300*/  IMAD.IADD R89, R22, 0x1, R11 ;  /* 0x0000000116597824 */ /* 0x004fe200078e020b */
[----:B------:R-:W-:Y:S01]  /*2310*/  IADD3 R11, P2, P3, R155, R10, R14 ;  /* 0x0000000a9b0b7210 */ /* 0x000fe20007b5e00e */
[----:B---3--:R-:W-:-:S04]  /*2320*/  IMAD.U32 R5, R164, 0x10000, RZ ;  /* 0x00010000a4057824 */ /* 0x008fc800078e00ff */
[----:B------:R-:W-:-:S04]  /*2330*/  FMUL R5, R5, R2 ;  /* 0x0000000205057220 */ /* 0x000fc80000400000 */
[----:B------:R-:W-:Y:S01]  /*2340*/  FFMA R90, R90, R0, R5 ;  /* 0x000000005a5a7223 */ /* 0x000fe20000000005 */
[----:B------:R-:W-:-:S04]  /*2350*/  IMAD.SHL.U32 R5, R12, 0x10, RZ ;  /* 0x000000100c057824 */ /* 0x000fc800078e00ff */
[----:B0-----:R-:W-:Y:S02]  /*2360*/  F2FP.BF16.F32.PACK_AB R165, RZ, R90 ;  /* 0x0000005affa5723e */ /* 0x001fe400000010ff */
[----:B------:R-:W-:Y:S02]  /*2370*/  IADD3 R88, P1, R5, R6, RZ ;  /* 0x0000000605587210 */ /* 0x000fe40007f3e0ff */
[----:B------:R-:W-:Y:S02]  /*2380*/  IADD3.X R90, R153, R89, R15, P2, P3 ;  /* 0x00000059995a7210 */ /* 0x000fe400017e640f */
[----:B------:R-:W-:Y:S01]  /*2390*/  ISETP.GT.AND P2, PT, R4, 0x8, P4 ;  /* 0x000000080400780c */ /* 0x000fe20002744270 */
[----:B------:R-:W-:Y:S01]  /*23a0*/  IMAD.X R89, R17, 0x1, R7, P1 ;  /* 0x0000000111597824 */ /* 0x000fe200008e0607 */
[----:B------:R-:W-:-:S04]  /*23b0*/  LEA R10, P3, R11, UR14, 0x1 ;  /* 0x0000000e0b0a7c11 */ /* 0x000fc8000f8608ff */
[----:B------:R0:W-:Y:S01]  /*23c0*/  @P0 STG.E.U16 desc[UR12][R88.64], R165 ;  /* 0x000000a558000986 */ /* 0x0001e2000c10150c */
[----:B------:R-:W-:-:S06]  /*23d0*/  LEA.HI.X R11, R11, UR15, R90, 0x1, P3 ;  /* 0x0000000f0b0b7c11 */ /* 0x000fcc00098f0c5a */
[----:B------:R-:W-:Y:S05]  /*23e0*/  @!P2 BRA `(.L_x_26) ;  /* 0x000000000004a947 */ /* 0x000fea0003800000 */
[----:B------:R2:W5:Y:S02]  /*23f0*/  LDG.E.LTC128B.U16 R164, desc[UR12][R10.64+0x2] ;  /* 0x0000020c0aa47981 */ /* 0x000564000c1e1520 */
.L_x_26:
[----:B------:R-:W-:Y:S05]  /*2400*/  BSYNC B0 ;  /* 0x0000000000007941 */ /* 0x000fea0003800000 */
.L_x_25:
[----:B0----5:R-:W-:Y:S01]  /*2410*/  IMAD.U32 R165, R164, 0x10000, RZ ;  /* 0x00010000a4a57824 */ /* 0x021fe200078e00ff */
[----:B------:R-:W-:Y:S01]  /*2420*/  ISETP.GT.AND P3, PT, R3, 0x8, PT ;  /* 0x000000080300780c */ /* 0x000fe20003f64270 */
[----:B------:R-:W-:Y:S01]  /*2430*/  BSSY B0, `(.L_x_27) ;  /* 0x000000a000007945 */ /* 0x000fe20003800000 */
[----:B------:R-:W-:Y:S01]  /*2440*/  LOP3.LUT R154, R154, 0xfffffffb, RZ, 0xc0, !PT ;  /* 0xfffffffb9a9a7812 */ /* 0x000fe200078ec0ff */
[----:B------:R-:W-:Y:S01]  /*2450*/  FMUL R90, R165, R2 ;  /* 0x00000002a55a7220 */ /* 0x000fe20000400000 */
[----:B------:R-:W-:-:S03]  /*2460*/  ISETP.GT.AND P0, PT, R4, RZ, P3 ;  /* 0x000000ff0400720c */ /* 0x000fc60001f04270 */
[----:B------:R-:W-:-:S05]  /*2470*/  FFMA R90, R91, R0, R90 ;  /* 0x000000005b5a7223 */ /* 0x000fca000000005a */
[----:B------:R-:W-:Y:S02]  /*2480*/  F2FP.BF16.F32.PACK_AB R90, RZ, R90 ;  /* 0x0000005aff5a723e */ /* 0x000fe400000010ff */
[----:B------:R-:W-:-:S03]  /*2490*/  @P3 LOP3.LUT R154, R154, 0x4, RZ, 0xfc, !PT ;  /* 0x000000049a9a3812 */ /* 0x000fc600078efcff */
[----:B------:R0:W-:Y:S01]  /*24a0*/  @P2 STG.E.U16 desc[UR12][R88.64+0x2], R90 ;  /* 0x0000025a58002986 */ /* 0x0001e2000c10150c */
[----:B------:R-:W-:Y:S05]  /*24b0*/  @!P0 BRA `(.L_x_28) ;  /* 0x0000000000048947 */ /* 0x000fea0003800000 */
[----:B------:R3:W5:Y:S02]  /*24c0*/  LDG.E.LTC128B.U16 R164, desc[UR12][R8.64+0x10] ;  /* 0x0000100c08a47981 */ /* 0x000764000c1e1520 */
.L_x_28:
[----:B------:R-:W-:Y:S05]  /*24d0*/  BSYNC B0 ;  /* 0x0000000000007941 */ /* 0x000fea0003800000 */
.L_x_27:
[----:B-----5:R-:W-:Y:S01]  /*24e0*/  IMAD.U32 R91, R164, 0x10000, RZ ;  /* 0x00010000a45b7824 */ /* 0x020fe200078e00ff */
        /* <DEDUP_REMOVED lines=11> */
.L_x_30:
[----:B------:R-:W-:Y:S05]  /*25a0*/  BSYNC B0 ;  /* 0x0000000000007941 */ /* 0x000fea0003800000 */
.L_x_29:
[----:B----45:R-:W-:Y:S01]  /*25b0*/  IMAD.U32 R91, R164, 0x10000, RZ ;  /* 0x00010000a45b7824 */ /* 0x030fe200078e00ff */
[----:B------:R-:W-:Y:S01]  /*25c0*/  IADD3 R165, P0, R156, 0x40, RZ ;  /* 0x000000409ca57810 */ /* 0x000fe20007f1e0ff */
[----:B------:R-:W-:Y:S02]  /*25d0*/  BSSY B0, `(.L_x_31) ;  /* 0x000000d000007945 */ /* 0x000fe40003800000 */
[----:B0-----:R-:W-:Y:S02]  /*25e0*/  FMUL R90, R91, R2 ;  /* 0x000000025b5a7220 */ /* 0x001fe40000400000 */
[----:B------:R-:W-:Y:S01]  /*25f0*/  IMAD.X R156, RZ, RZ, R157, P0 ;  /* 0x000000ffff9c7224 */ /* 0x000fe200000e069d */
[----:B------:R-:W-:Y:S01]  /*2600*/  ISETP.GT.AND P0, PT, R4, 0x8, P3 ;  /* 0x000000080400780c */ /* 0x000fe20001f04270 */
[----:B------:R-:W-:Y:S02]  /*2610*/  FFMA R90, R93, R0, R90 ;  /* 0x000000005d5a7223 */ /* 0x000fe4000000005a */
[----:B------:R-:W-:-:S03]  /*2620*/  IMAD R156, R156, UR10, RZ ;  /* 0x0000000a9c9c7c24 */ /* 0x000fc6000f8e02ff */
[----:B------:R-:W-:Y:S01]  /*2630*/  F2FP.BF16.F32.PACK_AB R92, RZ, R90 ;  /* 0x0000005aff5c723e */ /* 0x000fe200000010ff */
[C---:B------:R-:W-:Y:S02]  /*2640*/  IMAD R167, R165.reuse, UR11, R156 ;  /* 0x0000000ba5a77c24 */ /* 0x040fe4000f8e029c */
[----:B------:R-:W-:Y:S02]  /*2650*/  IMAD.WIDE.U32 R90, R165, UR10, R158 ;  /* 0x0000000aa55a7c25 */ /* 0x000fe4000f8e009e */
[----:B------:R0:W-:Y:S02]  /*2660*/  @P1 STG.E.U16 desc[UR12][R6.64+0x12], R92 ;  /* 0x0000125c06001986 */ /* 0x0001e4000c10150c */
[----:B------:R-:W-:Y:S01]  /*2670*/  IMAD.IADD R93, R167, 0x1, R91 ;  /* 0x00000001a75d7824 */ /* 0x000fe200078e025b */
[----:B------:R-:W-:Y:S06]  /*2680*/  @!P0 BRA `(.L_x_32) ;  /* 0x0000000000048947 */ /* 0x000fec0003800000 */
[----:B------:R4:W5:Y:S02]  /*2690*/  LDG.E.LTC128B.U16 R164, desc[UR12][R10.64+0x10] ;  /* 0x0000100c0aa47981 */ /* 0x000964000c1e1520 */
.L_x_32:
[----:B------:R-:W-:Y:S05]  /*26a0*/  BSYNC B0 ;  /* 0x0000000000007941 */ /* 0x000fea0003800000 */
.L_x_31:
[----:B------:R-:W-:Y:S01]  /*26b0*/  IMAD.WIDE.U32 R156, R165, UR10, R162 ;  /* 0x0000000aa59c7c25 */ /* 0x000fe2000f8e00a2 */
[----:B------:R-:W-:Y:S03]  /*26c0*/  BSSY B0, `(.L_x_33) ;  /* 0x0000016000007945 */ /* 0x000fe60003800000 */
[----:B0-----:R-:W-:Y:S02]  /*26d0*/  IMAD.MOV.U32 R92, RZ, RZ, R90 ;  /* 0x000000ffff5c7224 */ /* 0x001fe400078e005a */
[----:B-----5:R-:W-:Y:S02]  /*26e0*/  IMAD.U32 R161, R164, 0x10000, RZ ;  /* 0x00010000a4a17824 */ /* 0x020fe400078e00ff */
[----:B------:R-:W-:Y:S01]  /*26f0*/  IMAD.WIDE.U32 R90, R16, UR8, R92 ;  /* 0x00000008105a7c25 */ /* 0x000fe2000f8e005c */
[----:B------:R-:W-:-:S03]  /*2700*/  IADD3 R92, P1, R160, R156, RZ ;  /* 0x0000009ca05c7210 */ /* 0x000fc60007f3e0ff */
[----:B------:R-:W-:Y:S01]  /*2710*/  FMUL R161, R161, R2 ;  /* 0x00000002a1a17220 */ /* 0x000fe20000400000 */
[----:B------:R-:W-:-:S03]  /*2720*/  IMAD.IADD R163, R167, 0x1, R157 ;  /* 0x00000001a7a37824 */ /* 0x000fc600078e029d */
[----:B------:R-:W-:Y:S01]  /*2730*/  FFMA R161, R94, R0, R161 ;  /* 0x000000005ea17223 */ /* 0x000fe200000000a1 */
[----:B------:R-:W-:Y:S02]  /*2740*/  IMAD.IADD R91, R152, 0x1, R91 ;  /* 0x00000001985b7824 */ /* 0x000fe400078e025b */
[----:B------:R-:W-:Y:S01]  /*2750*/  IMAD.X R93, R163, 0x1, R159, P1 ;  /* 0x00000001a35d7824 */ /* 0x000fe200008e069f */
[----:B------:R-:W-:Y:S01]  /*2760*/  ISETP.GT.AND P1, PT, R4, 0x8, P2 ;  /* 0x000000080400780c */ /* 0x000fe20001724270 */
[----:B------:R-:W-:Y:S01]  /*2770*/  IMAD.WIDE.U32 R90, R23, UR6, R90 ;  /* 0x00000006175a7c25 */ /* 0x000fe2000f8e005a */
[----:B------:R-:W-:-:S03]  /*2780*/  F2FP.BF16.F32.PACK_AB R161, RZ, R161 ;  /* 0x000000a1ffa1723e */ /* 0x000fc600000010ff */
[----:B------:R-:W-:Y:S02]  /*2790*/  IMAD.WIDE.U32 R92, R16, UR8, R92 ;  /* 0x00000008105c7c25 */ /* 0x000fe4000f8e005c */
[----:B------:R0:W-:Y:S02]  /*27a0*/  @P0 STG.E.U16 desc[UR12][R88.64+0x10], R161 ;  /* 0x000010a158000986 */ /* 0x0001e4000c10150c */
[----:B------:R-:W-:Y:S01]  /*27b0*/  IMAD.IADD R93, R152, 0x1, R93 ;  /* 0x00000001985d7824 */ /* 0x000fe200078e025d */
[----:B------:R-:W-:Y:S01]  /*27c0*/  IADD3 R152, P0, P2, R155, R90, R14 ;  /* 0x0000005a9b987210 */ /* 0x000fe20007a1e00e */
[----:B------:R-:W-:Y:S02]  /*27d0*/  IMAD.IADD R159, R22, 0x1, R91 ;  /* 0x00000001169f7824 */ /* 0x000fe400078e025b */
[----:B------:R-:W-:-:S03]  /*27e0*/  IMAD.WIDE.U32 R90, R23, UR6, R92 ;  /* 0x00000006175a7c25 */ /* 0x000fc6000f8e005c */
[----:B------:R-:W-:Y:S01]  /*27f0*/  IADD3.X R159, R153, R159, R15, P0, P2 ;  /* 0x0000009f999f7210 */ /* 0x000fe200007e440f */
[----:B------:R-:W-:Y:S06]  /*2800*/  @!P1 BRA `(.L_x_34) ;  /* 0x0000000000049947 */ /* 0x000fec0003800000 */
[----:B------:R0:W5:Y:S02]  /*2810*/  LDG.E.LTC128B.U16 R164, desc[UR12][R10.64+0x12] ;  /* 0x0000120c0aa47981 */ /* 0x000164000c1e1520 */
.L_x_34:
[----:B------:R-:W-:Y:S05]  /*2820*/  BSYNC B0 ;  /* 0x0000000000007941 */ /* 0x000fea0003800000 */
.L_x_33:
[----:B-----5:R-:W-:Y:S01]  /*2830*/  IMAD.U32 R23, R164, 0x10000, RZ ;  /* 0x00010000a4177824 */ /* 0x020fe200078e00ff */
[----:B------:R-:W-:Y:S01]  /*2840*/  IADD3 R155, P0, P2, R155, R90, R14 ;  /* 0x0000005a9b9b7210 */ /* 0x000fe20007a1e00e */
[----:B------:R-:W-:Y:S01]  /*2850*/  IMAD.IADD R14, R22, 0x1, R91 ;  /* 0x00000001160e7824 */ /* 0x000fe200078e025b */
[C---:B------:R-:W-:Y:S01]  /*2860*/  SHF.L.U64.HI R93, R12.reuse, 0x7, R13 ;  /* 0x000000070c5d7819 */ /* 0x040fe2000001020d */
[----:B------:R-:W-:Y:S02]  /*2870*/  IMAD.SHL.U32 R91, R12, 0x80, RZ ;  /* 0x000000800c5b7824 */ /* 0x000fe400078e00ff */
[----:B------:R-:W-:Y:S01]  /*2880*/  FMUL R12, R23, R2 ;  /* 0x00000002170c7220 */ /* 0x000fe20000400000 */
[----:B------:R-:W-:Y:S01]  /*2890*/  @P1 IMAD.MOV.U32 R13, RZ, RZ, R89 ;  /* 0x000000ffff0d1224 */ /* 0x000fe200078e0059 */
[----:B------:R-:W-:Y:S01]  /*28a0*/  IADD3.X R16, R153, R14, R15, P0, P2 ;  /* 0x0000000e99107210 */ /* 0x000fe200007e440f */
[----:B------:R-:W-:Y:S01]  /*28b0*/  BSSY B0, `(.L_x_35) ;  /* 0x000000e000007945 */ /* 0x000fe20003800000 */
[----:B------:R-:W-:Y:S01]  /*28c0*/  FFMA R12, R95, R0, R12 ;  /* 0x000000005f0c7223 */ /* 0x000fe2000000000c */
[----:B------:R-:W-:-:S02]  /*28d0*/  IADD3 R22, P0, P2, R5, R6, R91 ;  /* 0x0000000605167210 */ /* 0x000fc40007a1e05b */
[----:B------:R-:W-:Y:S02]  /*28e0*/  ISETP.GT.AND P3, PT, R3, 0x10, PT ;  /* 0x000000100300780c */ /* 0x000fe40003f64270 */
[----:B------:R-:W-:Y:S02]  /*28f0*/  F2FP.BF16.F32.PACK_AB R12, RZ, R12 ;  /* 0x0000000cff0c723e */ /* 0x000fe400000010ff */
[----:B------:R-:W-:Y:S02]  /*2900*/  IADD3.X R23, R17, R7, R93, P0, P2 ;  /* 0x0000000711177210 */ /* 0x000fe400007e445d */
[----:B------:R-:W-:Y:S01]  /*2910*/  PRMT R14, R12, 0x7610, R14 ;  /* 0x000076100c0e7816 */ /* 0x000fe2000000000e */
[----:B------:R-:W-:Y:S01]  /*2920*/  @P1 IMAD.MOV.U32 R12, RZ, RZ, R88 ;  /* 0x000000ffff0c1224 */ /* 0x000fe200078e0058 */
[----:B------:R-:W-:Y:S02]  /*2930*/  ISETP.GT.AND P0, PT, R4, RZ, P3 ;  /* 0x000000ff0400720c */ /* 0x000fe40001f04270 */
[----:B------:R-:W-:-:S02]  /*2940*/  LOP3.LUT R154, R154, 0xffffffef, RZ, 0xc0, !PT ;  /* 0xffffffef9a9a7812 */ /* 0x000fc400078ec0ff */
[----:B------:R0:W-:Y:S02]  /*2950*/  @P1 STG.E.U16 desc[UR12][R12.64+0x12], R14 ;  /* 0x0000120e0c001986 */ /* 0x0001e4000c10150c */
[----:B------:R-:W-:-:S07]  /*2960*/  @P3 LOP3.LUT R154, R154, 0x10, RZ, 0xfc, !PT ;  /* 0x000000109a9a3812 */ /* 0x000fce00078efcff */
[----:B------:R-:W-:Y:S05]  /*2970*/  @!P0 BRA `(.L_x_36) ;  /* 0x0000000000048947 */ /* 0x000fea0003800000 */
[----:B------:R0:W5:Y:S02]  /*2980*/  LDG.E.LTC128B.U16 R164, desc[UR12][R8.64+0x20] ;  /* 0x0000200c08a47981 */ /* 0x000164000c1e1520 */
.L_x_36:
[----:B------:R-:W-:Y:S05]  /*2990*/  BSYNC B0 ;  /* 0x0000000000007941 */ /* 0x000fea0003800000 */
.L_x_35:
[----:B0----5:R-:W-:Y:S01]  /*29a0*/  IMAD.U32 R13, R164, 0x10000, RZ ;  /* 0x00010000a40d7824 */ /* 0x021fe200078e00ff */
[----:B------:R-:W-:Y:S01]  /*29b0*/  ISETP.GT.AND P1, PT, R3, 0x11, PT ;  /* 0x000000110300780c */ /* 0x000fe20003f24270 */
[----:B------:R-:W-:Y:S01]  /*29c0*/  BSSY B0, `(.L_x_37) ;  /* 0x000000a000007945 */ /* 0x000fe20003800000 */
[----:B------:R-:W-:Y:S01]  /*29d0*/  LOP3.LUT R154, R154, 0xffffffbf, RZ, 0xc0, !PT ;  /* 0xffffffbf9a9a7812 */ /* 0x000fe200078ec0ff */
[----:B------:R-:W-:-:S04]  /*29e0*/  FMUL R13, R13, R2 ;  /* 0x000000020d0d7220 */ /* 0x000fc80000400000 */
[----:B------:R-:W-:-:S05]  /*29f0*/  FFMA R13, R96, R0, R13 ;  /* 0x00000000600d7223 */ /* 0x000fca000000000d */
[----:B------:R-:W-:Y:S02]  /*2a00*/  F2FP.BF16.F32.PACK_AB R13, RZ, R13 ;  /* 0x0000000dff0d723e */ /* 0x000fe400000010ff */
[----:B------:R-:W-:-:S03]  /*2a10*/  @P1 LOP3.LUT R154, R154, 0x40, RZ, 0xfc, !PT ;  /* 0x000000409a9a1812 */ /* 0x000fc600078efcff */
[----:B------:R0:W-:Y:S01]  /*2a20*/  @P0 STG.E.U16 desc[UR12][R6.64+0x20], R13 ;  /* 0x0000200d06000986 */ /* 0x0001e2000c10150c */
[----:B------:R-:W-:-:S13]  /*2a30*/  ISETP.GT.AND P0, PT, R4, RZ, P1 ;  /* 0x000000ff0400720c */ /* 0x000fda0000f04270 */
[----:B0-----:R-:W-:Y:S05]  /*2a40*/  @!P0 BRA `(.L_x_38) ;  /* 0x0000000000048947 */ /* 0x001fea0003800000 */
[----:B------:R0:W5:Y:S02]  /*2a50*/  LDG.E.LTC128B.U16 R164, desc[UR12][R8.64+0x22] ;  /* 0x0000220c08a47981 */ /* 0x000164000c1e1520 */
.L_x_38:
[----:B------:R-:W-:Y:S05]  /*2a60*/  BSYNC B0 ;  /* 0x0000000000007941 */ /* 0x000fea0003800000 */
.L_x_37:
[----:B-----5:R-:W-:Y:S01]  /*2a70*/  IMAD.U32 R13, R164, 0x10000, RZ ;  /* 0x00010000a40d7824 */ /* 0x020fe200078e00ff */
[----:B------:R-:W-:Y:S03]  /*2a80*/  BSSY B0, `(.L_x_39) ;  /* 0x0000008000007945 */ /* 0x000fe60003800000 */
[----:B------:R-:W-:-:S04]  /*2a90*/  FMUL R12, R13, R2 ;  /* 0x000000020d0c7220 */ /* 0x000fc80000400000 */
[----:B------:R-:W-:-:S05]  /*2aa0*/  FFMA R12, R97, R0, R12 ;  /* 0x00000000610c7223 */ /* 0x000fca000000000c */
[----:B------:R-:W-:-:S05]  /*2ab0*/  F2FP.BF16.F32.PACK_AB R12, RZ, R12 ;  /* 0x0000000cff0c723e */ /* 0x000fca00000010ff */
[----:B------:R0:W-:Y:S01]  /*2ac0*/  @P0 STG.E.U16 desc[UR12][R6.64+0x22], R12 ;  /* 0x0000220c06000986 */ /* 0x0001e2000c10150c */
[----:B------:R-:W-:-:S13]  /*2ad0*/  ISETP.GT.AND P0, PT, R4, 0x8, P3 ;  /* 0x000000080400780c */ /* 0x000fda0001f04270 */
[----:B0-----:R-:W-:Y:S05]  /*2ae0*/  @!P0 BRA `(.L_x_40) ;  /* 0x0000000000048947 */ /* 0x001fea0003800000 */
[----:B------:R0:W5:Y:S02]  /*2af0*/  LDG.E.LTC128B.U16 R164, desc[UR12][R10.64+0x20] ;  /* 0x0000200c0aa47981 */ /* 0x000164000c1e1520 */
.L_x_40:
[----:B------:R-:W-:Y:S05]  /*2b00*/  BSYNC B0 ;  /* 0x0000000000007941 */ /* 0x000fea0003800000 */
.L_x_39:
[----:B-----5:R-:W-:Y:S01]  /*2b10*/  IMAD.U32 R13, R164, 0x10000, RZ ;  /* 0x00010000a40d7824 */ /* 0x020fe200078e00ff */
[----:B------:R-:W-:Y:S01]  /*2b20*/  BSSY B0, `(.L_x_41) ;  /* 0x000000b000007945 */ /* 0x000fe20003800000 */
[----:B------:R-:W-:Y:S02]  /*2b30*/  @P0 IMAD.MOV.U32 R12, RZ, RZ, R88 ;  /* 0x000000ffff0c0224 */ /* 0x000fe400078e0058 */
[----:B------:R-:W-:-:S04]  /*2b40*/  FMUL R13, R13, R2 ;  /* 0x000000020d0d7220 */ /* 0x000fc80000400000 */
[----:B------:R-:W-:-:S05]  /*2b50*/  FFMA R13, R98, R0, R13 ;  /* 0x00000000620d7223 */ /* 0x000fca000000000d */
[----:B------:R-:W-:-:S04]  /*2b60*/  F2FP.BF16.F32.PACK_AB R13, RZ, R13 ;  /* 0x0000000dff0d723e */ /* 0x000fc800000010ff */
[----:B------:R-:W-:Y:S01]  /*2b70*/  PRMT R14, R13, 0x7610, R14 ;  /* 0x000076100d0e7816 */ /* 0x000fe2000000000e */
[----:B------:R-:W-:-:S05]  /*2b80*/  @P0 IMAD.MOV.U32 R13, RZ, RZ, R89 ;  /* 0x000000ffff0d0224 */ /* 0x000fca00078e0059 */
[----:B------:R0:W-:Y:S01]  /*2b90*/  @P0 STG.E.U16 desc[UR12][R12.64+0x20], R14 ;  /* 0x0000200e0c000986 */ /* 0x0001e2000c10150c */
[----:B------:R-:W-:-:S13]  /*2ba0*/  ISETP.GT.AND P0, PT, R4, 0x8, P1 ;  /* 0x000000080400780c */ /* 0x000fda0000f04270 */
[----:B0-----:R-:W-:Y:S05]  /*2bb0*/  @!P0 BRA `(.L_x_42) ;  /* 0x0000000000048947 */ /* 0x001fea0003800000 */
[----:B------:R0:W5:Y:S02]  /*2bc0*/  LDG.E.LTC128B.U16 R164, desc[UR12][R10.64+0x22] ;  /* 0x0000220c0aa47981 */ /* 0x000164000c1e1520 */
.L_x_42:
[----:B------:R-:W-:Y:S05]  /*2bd0*/  BSYNC B0 ;  /* 0x0000000000007941 */ /* 0x000fea0003800000 */
.L_x_41:
[----:B-----5:R-:W-:Y:S01]  /*2be0*/  IMAD.U32 R13, R164, 0x10000, RZ ;  /* 0x00010000a40d7824 */ /* 0x020fe200078e00ff */
[----:B------:R-:W-:Y:S01]  /*2bf0*/  ISETP.GT.AND P2, PT, R3, 0x18, PT ;  /* 0x000000180300780c */ /* 0x000fe20003f44270 */
[----:B------:R-:W-:Y:S01]  /*2c00*/  BSSY B0, `(.L_x_43) ;  /* 0x0000017000007945 */ /* 0x000fe20003800000 */
[----:B------:R-:W-:Y:S01]  /*2c10*/  LOP3.LUT R154, R154, 0xfbffffff, RZ, 0xc0, !PT ;  /* 0xfbffffff9a9a7812 */ /* 0x000fe200078ec0ff */
[----:B------:R-:W-:-:S04]  /*2c20*/  FMUL R12, R13, R2 ;  /* 0x000000020d0c7220 */ /* 0x000fc80000400000 */
[----:B------:R-:W-:-:S05]  /*2c30*/  FFMA R12, R99, R0, R12 ;  /* 0x00000000630c7223 */ /* 0x000fca000000000c */
[----:B------:R-:W-:Y:S02]  /*2c40*/  F2FP.BF16.F32.PACK_AB R12, RZ, R12 ;  /* 0x0000000cff0c723e */ /* 0x000fe400000010ff */
[----:B------:R-:W-:Y:S02]  /*2c50*/  @P2 LOP3.LUT R154, R154, 0x4000000, RZ, 0xfc, !PT ;  /* 0x040000009a9a2812 */ /* 0x000fe400078efcff */
[----:B------:R-:W-:Y:S01]  /*2c60*/  PRMT R15, R12, 0x7610, R15 ;  /* 0x000076100c0f7816 */ /* 0x000fe2000000000f */
[----:B------:R-:W-:-:S04]  /*2c70*/  IMAD.WIDE.U32 R12, R165, UR10, R20 ;  /* 0x0000000aa50c7c25 */ /* 0x000fc8000f8e0014 */
[----:B------:R1:W-:Y:S01]  /*2c80*/  @P0 STG.E.U16 desc[UR12][R88.64+0x22], R15 ;  /* 0x0000220f58000986 */ /* 0x0003e2000c10150c */
[----:B------:R-:W-:Y:S01]  /*2c90*/  IMAD.IADD R13, R13, 0x1, R167 ;  /* 0x000000010d0d7824 */ /* 0x000fe200078e02a7 */
[----:B------:R-:W-:-:S04]  /*2ca0*/  LEA R94, P0, R12, UR14, 0x1 ;  /* 0x0000000e0c5e7c11 */ /* 0x000fc8000f8008ff */
[----:B------:R-:W-:Y:S02]  /*2cb0*/  LEA.HI.X R95, R12, UR15, R13, 0x1, P0 ;  /* 0x0000000f0c5f7c11 */ /* 0x000fe400080f0c0d */
[----:B------:R-:W-:-:S04]  /*2cc0*/  LEA R12, P0, R152, UR14, 0x1 ;  /* 0x0000000e980c7c11 */ /* 0x000fc8000f8008ff */
[----:B------:R-:W-:Y:S02]  /*2cd0*/  LEA.HI.X R13, R152, UR15, R159, 0x1, P0 ;  /* 0x0000000f980d7c11 */ /* 0x000fe400080f0c9f */
[----:B------:R-:W-:-:S05]  /*2ce0*/  IADD3 R19, P0, R18, R156, RZ ;  /* 0x0000009c12137210 */ /* 0x000fca0007f1e0ff */
[----:B------:R-:W-:Y:S01]  /*2cf0*/  IMAD.X R20, R163, 0x1, R21, P0 ;  /* 0x00000001a3147824 */ /* 0x000fe200000e0615 */
[----:B------:R-:W-:-:S04]  /*2d00*/  LEA R18, P0, R19, UR14, 0x1 ;  /* 0x0000000e13127c11 */ /* 0x000fc8000f8008ff */
[----:B------:R-:W-:Y:S02]  /*2d10*/  LEA.HI.X R19, R19, UR15, R20, 0x1, P0 ;  /* 0x0000000f13137c11 */ /* 0x000fe400080f0c14 */
[----:B------:R-:W-:-:S04]  /*2d20*/  LEA R14, P0, R155, UR14, 0x1 ;  /* 0x0000000e9b0e7c11 */ /* 0x000fc8000f8008ff */
[----:B-1----:R-:W-:Y:S02]  /*2d30*/  LEA.HI.X R15, R155, UR15, R16, 0x1, P0 ;  /* 0x0000000f9b0f7c11 */ /* 0x002fe400080f0c10 */
[----:B------:R-:W-:-:S13]  /*2d40*/  ISETP.GT.AND P0, PT, R4, RZ, P2 ;  /* 0x000000ff0400720c */ /* 0x000fda0001704270 */
[----:B------:R-:W-:Y:S05]  /*2d50*/  @!P0 BRA `(.L_x_44) ;  /* 0x0000000000048947 */ /* 0x000fea0003800000 */
[----:B------:R1:W5:Y:S02]  /*2d60*/  LDG.E.LTC128B.U16 R164, desc[UR12][R8.64+0x30] ;  /* 0x0000300c08a47981 */ /* 0x000364000c1e1520 */
.L_x_44:
[----:B------:R-:W-:Y:S05]  /*2d70*/  BSYNC B0 ;  /* 0x0000000000007941 */ /* 0x000fea0003800000 */
.L_x_43:
[----:B-----5:R-:W-:Y:S01]  /*2d80*/  IMAD.U32 R21, R164, 0x10000, RZ ;  /* 0x00010000a4157824 */ /* 0x020fe200078e00ff */
        /* <DEDUP_REMOVED lines=11> */
.L_x_46:
[----:B------:R-:W-:Y:S05]  /*2e40*/  BSYNC B0 ;  /* 0x0000000000007941 */ /* 0x000fea0003800000 */
.L_x_45:
        /* <DEDUP_REMOVED lines=9> */
.L_x_48:
[----:B------:R-:W-:Y:S05]  /*2ee0*/  BSYNC B0 ;  /* 0x0000000000007941 */ /* 0x000fea0003800000 */
.L_x_47:
        /* <DEDUP_REMOVED lines=12> */
.L_x_50:
[----:B------:R-:W-:Y:S05]  /*2fb0*/  BSYNC B0 ;  /* 0x0000000000007941 */ /* 0x000fea0003800000 */
.L_x_49:
[----:B-----5:R-:W-:Y:S01]  /*2fc0*/  IMAD.U32 R21, R164, 0x10000, RZ ;  /* 0x00010000a4157824 */ /* 0x020fe200078e00ff */
[----:B------:R-:W-:Y:S01]  /*2fd0*/  ISETP.GT.AND P2, PT, R3, 0x20, PT ;  /* 0x000000200300780c */ /* 0x000fe20003f44270 */
[----:B------:R-:W-:Y:S01]  /*2fe0*/  @P0 IMAD.MOV.U32 R20, RZ, RZ, R88 ;  /* 0x000000ffff140224 */ /* 0x000fe200078e0058 */
[----:B------:R-:W-:Y:S01]  /*2ff0*/  LOP3.LUT R154, R154, 0xfeffffff, RZ, 0xc0, !PT ;  /* 0xfeffffff9a9a7812 */ /* 0x000fe200078ec0ff */
[----:B------:R-:W-:Y:S01]  /*3000*/  FMUL R16, R21, R2 ;  /* 0x0000000215107220 */ /* 0x000fe20000400000 */
[----:B------:R-:W-:Y:S01]  /*3010*/  @P0 IMAD.MOV.U32 R21, RZ, RZ, R89 ;  /* 0x000000ffff150224 */ /* 0x000fe200078e0059 */
[----:B------:R-:W-:Y:S02]  /*3020*/  BSSY B0, `(.L_x_51) ;  /* 0x0000008000007945 */ /* 0x000fe40003800000 */
[----:B------:R-:W-:-:S05]  /*3030*/  FFMA R16, R103, R0, R16 ;  /* 0x0000000067107223 */ /* 0x000fca0000000010 */
[----:B------:R-:W-:Y:S02]  /*3040*/  F2FP.BF16.F32.PACK_AB R16, RZ, R16 ;  /* 0x00000010ff10723e */ /* 0x000fe400000010ff */
[----:B------:R-:W-:-:S03]  /*3050*/  @P2 LOP3.LUT R154, R154, 0x1000000, RZ, 0xfc, !PT ;  /* 0x010000009a9a2812 */ /* 0x000fc600078efcff */
[----:B------:R0:W-:Y:S01]  /*3060*/  @P0 STG.E.U16 desc[UR12][R20.64+0x32], R16 ;  /* 0x0000321014000986 */ /* 0x0001e2000c10150c */
[----:B------:R-:W-:-:S13]  /*3070*/  ISETP.GT.AND P0, PT, R4, RZ, P2 ;  /* 0x000000ff0400720c */ /* 0x000fda0001704270 */
[----:B0-----:R-:W-:Y:S05]  /*3080*/  @!P0 BRA `(.L_x_52) ;  /* 0x0000000000048947 */ /* 0x001fea0003800000 */
[----:B------:R0:W5:Y:S02]  /*3090*/  LDG.E.LTC128B.U16 R164, desc[UR12][R8.64+0x40] ;  /* 0x0000400c08a47981 */ /* 0x000164000c1e1520 */
.L_x_52:
[----:B------:R-:W-:Y:S05]  /*30a0*/  BSYNC B0 ;  /* 0x0000000000007941 */ /* 0x000fea0003800000 */
.L_x_51:
        /* <DEDUP_REMOVED lines=12> */
.L_x_54:
[----:B------:R-:W-:Y:S05]  /*3170*/  BSYNC B0 ;  /* 0x0000000000007941 */ /* 0x000fea0003800000 */
.L_x_53:
        /* <DEDUP_REMOVED lines=9> */
.L_x_56:
[----:B------:R-:W-:Y:S05]  /*3210*/  BSYNC B0 ;  /* 0x0000000000007941 */ /* 0x000fea0003800000 */
.L_x_55:
        /* <DEDUP_REMOVED lines=12> */
.L_x_58:
[----:B------:R-:W-:Y:S05]  /*32e0*/  BSYNC B0 ;  /* 0x0000000000007941 */ /* 0x000fea0003800000 */
.L_x_57:
        /* <DEDUP_REMOVED lines=14> */
.L_x_60:
[----:B------:R-:W-:Y:S05]  /*33d0*/  BSYNC B0 ;  /* 0x0000000000007941 */ /* 0x000fea0003800000 */
.L_x_59:
        /* <DEDUP_REMOVED lines=12> */
.L_x_62:
[----:B------:R-:W-:Y:S05]  /*34a0*/  BSYNC B0 ;  /* 0x0000000000007941 */ /* 0x000fea0003800000 */
.L_x_61:
        /* <DEDUP_REMOVED lines=9> */
.L_x_64:
[----:B------:R-:W-:Y:S05]  /*3540*/  BSYNC B0 ;  /* 0x0000000000007941 */ /* 0x000fea0003800000 */
.L_x_63:
        /* <DEDUP_REMOVED lines=12> */
.L_x_66:
[----:B------:R-:W-:Y:S05]  /*3610*/  BSYNC B0 ;  /* 0x0000000000007941 */ /* 0x000fea0003800000 */
.L_x_65:
        /* <DEDUP_REMOVED lines=14> */
.L_x_68:
[----:B------:R-:W-:Y:S05]  /*3700*/  BSYNC B0 ;  /* 0x0000000000007941 */ /* 0x000fea0003800000 */
.L_x_67:
        /* <DEDUP_REMOVED lines=12> */
.L_x_70:
[----:B------:R-:W-:Y:S05]  /*37d0*/  BSYNC B0 ;  /* 0x0000000000007941 */ /* 0x000fea0003800000 */
.L_x_69:
        /* <DEDUP_REMOVED lines=9> */
.L_x_72:
[----:B------:R-:W-:Y:S05]  /*3870*/  BSYNC B0 ;  /* 0x0000000000007941 */ /* 0x000fea0003800000 */
.L_x_71:
        /* <DEDUP_REMOVED lines=12> */
.L_x_74:
[----:B------:R-:W-:Y:S05]  /*3940*/  BSYNC B0 ;  /* 0x0000000000007941 */ /* 0x000fea0003800000 */
.L_x_73:
        /* <DEDUP_REMOVED lines=14> */
.L_x_76:
[----:B------:R-:W-:Y:S05]  /*3a30*/  BSYNC B0 ;  /* 0x0000000000007941 */ /* 0x000fea0003800000 */
.L_x_75:
        /* <DEDUP_REMOVED lines=12> */
.L_x_78:
[----:B------:R-:W-:Y:S05]  /*3b00*/  BSYNC B0 ;  /* 0x0000000000007941 */ /* 0x000fea0003800000 */
.L_x_77:
        /* <DEDUP_REMOVED lines=9> */
.L_x_80:
[----:B------:R-:W-:Y:S05]  /*3ba0*/  BSYNC B0 ;  /* 0x0000000000007941 */ /* 0x000fea0003800000 */
.L_x_79:
        /* <DEDUP_REMOVED lines=12> */
.L_x_82:
[----:B------:R-:W-:Y:S05]  /*3c70*/  BSYNC B0 ;  /* 0x0000000000007941 */ /* 0x000fea0003800000 */
.L_x_81:
        /* <DEDUP_REMOVED lines=14> */
.L_x_84:
[----:B------:R-:W-:Y:S05]  /*3d60*/  BSYNC B0 ;  /* 0x0000000000007941 */ /* 0x000fea0003800000 */
.L_x_83:
        /* <DEDUP_REMOVED lines=12> */
.L_x_86:
[----:B------:R-:W-:Y:S05]  /*3e30*/  BSYNC B0 ;  /* 0x0000000000007941 */ /* 0x000fea0003800000 */
.L_x_85:
        /* <DEDUP_REMOVED lines=9> */
.L_x_88:
[----:B------:R-:W-:Y:S05]  /*3ed0*/  BSYNC B0 ;  /* 0x0000000000007941 */ /* 0x000fea0003800000 */
.L_x_87:
        /* <DEDUP_REMOVED lines=12> */
.L_x_90:
[----:B------:R-:W-:Y:S05]  /*3fa0*/  BSYNC B0 ;  /* 0x0000000000007941 */ /* 0x000fea0003800000 */
.L_x_89:
        /* <DEDUP_REMOVED lines=14> */
.L_x_92:
[----:B------:R-:W-:Y:S05]  /*4090*/  BSYNC B0 ;  /* 0x0000000000007941 */ /* 0x000fea0003800000 */
.L_x_91:
        /* <DEDUP_REMOVED lines=12> */
.L_x_94:
[----:B------:R-:W-:Y:S05]  /*4160*/  BSYNC B0 ;  /* 0x0000000000007941 */ /* 0x000fea0003800000 */
.L_x_93:
        /* <DEDUP_REMOVED lines=9> */
.L_x_96:
[----:B------:R-:W-:Y:S05]  /*4200*/  BSYNC B0 ;  /* 0x0000000000007941 */ /* 0x000fea0003800000 */
.L_x_95:
        /* <DEDUP_REMOVED lines=12> */
.L_x_98:
[----:B------:R-:W-:Y:S05]  /*42d0*/  BSYNC B0 ;  /* 0x0000000000007941 */ /* 0x000fea0003800000 */
.L_x_97:
        /* <DEDUP_REMOVED lines=14> */
.L_x_100:
[----:B------:R-:W-:Y:S05]  /*43c0*/  BSYNC B0 ;  /* 0x0000000000007941 */ /* 0x000fea0003800000 */
.L_x_99:
        /* <DEDUP_REMOVED lines=12> */
.L_x_102:
[----:B------:R-:W-:Y:S05]  /*4490*/  BSYNC B0 ;  /* 0x0000000000007941 */ /* 0x000fea0003800000 */
.L_x_101:
        /* <DEDUP_REMOVED lines=9> */
.L_x_104:
[----:B------:R-:W-:Y:S05]  /*4530*/  BSYNC B0 ;  /* 0x0000000000007941 */ /* 0x000fea0003800000 */
.L_x_103:
        /* <DEDUP_REMOVED lines=12> */
.L_x_106:
[----:B------:R-:W-:Y:S05]  /*4600*/  BSYNC B0 ;  /* 0x0000000000007941 */ /* 0x000fea0003800000 */
.L_x_105:
        /* <DEDUP_REMOVED lines=14> */
.L_x_108:
[----:B------:R-:W-:Y:S05]  /*46f0*/  BSYNC B0 ;  /* 0x0000000000007941 */ /* 0x000fea0003800000 */
.L_x_107:
        /* <DEDUP_REMOVED lines=12> */
.L_x_110:
[----:B------:R-:W-:Y:S05]  /*47c0*/  BSYNC B0 ;  /* 0x0000000000007941 */ /* 0x000fea0003800000 */
.L_x_109:
        /* <DEDUP_REMOVED lines=9> */
.L_x_112:
[----:B------:R-:W-:Y:S05]  /*4860*/  BSYNC B0 ;  /* 0x0000000000007941 */ /* 0x000fea0003800000 */
.L_x_111:
        /* <DEDUP_REMOVED lines=12> */
.L_x_114:
[----:B------:R-:W-:Y:S05]  /*4930*/  BSYNC B0 ;  /* 0x0000000000007941 */ /* 0x000fea0003800000 */
.L_x_113:
        /* <DEDUP_REMOVED lines=14> */
.L_x_116:
[----:B------:R-:W-:Y:S05]  /*4a20*/  BSYNC B0 ;  /* 0x0000000000007941 */ /* 0x000fea0003800000 */
.L_x_115:
        /* <DEDUP_REMOVED lines=12> */
.L_x_118:
[----:B------:R-:W-:Y:S05]  /*4af0*/  BSYNC B0 ;  /* 0x0000000000007941 */ /* 0x000fea0003800000 */
.L_x_117:
        /* <DEDUP_REMOVED lines=9> */
.L_x_120:
[----:B------:R-:W-:Y:S05]  /*4b90*/  BSYNC B0 ;  /* 0x0000000000007941 */ /* 0x000fea0003800000 */
.L_x_119:
        /* <DEDUP_REMOVED lines=12> */
.L_x_122:
[----:B------:R-:W-:Y:S05]  /*4c60*/  BSYNC B0 ;  /* 0x0000000000007941 */ /* 0x000fea0003800000 */
.L_x_121:
        /* <DEDUP_REMOVED lines=14> */
.L_x_124:
[----:B------:R-:W-:Y:S05]  /*4d50*/  BSYNC B0 ;  /* 0x0000000000007941 */ /* 0x000fea0003800000 */
.L_x_123:
        /* <DEDUP_REMOVED lines=12> */
.L_x_126:
[----:B------:R-:W-:Y:S05]  /*4e20*/  BSYNC B0 ;  /* 0x0000000000007941 */ /* 0x000fea0003800000 */
.L_x_125:
        /* <DEDUP_REMOVED lines=9> */
.L_x_128:
[----:B------:R-:W-:Y:S05]  /*4ec0*/  BSYNC B0 ;  /* 0x0000000000007941 */ /* 0x000fea0003800000 */
.L_x_127:
        /* <DEDUP_REMOVED lines=12> */
.L_x_130:
[----:B------:R-:W-:Y:S05]  /*4f90*/  BSYNC B0 ;  /* 0x0000000000007941 */ /* 0x000fea0003800000 */
.L_x_129:
[----:B-----5:R-:W-:Y:S01]  /*4fa0*/  IMAD.U32 R21, R164, 0x10000, RZ ;  /* 0x00010000a4157824 */ /* 0x020fe200078e00ff */
[----:B------:R-:W-:Y:S01]  /*4fb0*/  ISETP.GT.AND P3, PT, R3, 0x70, PT ;  /* 0x000000700300780c */ /* 0x000fe20003f64270 */
[----:B------:R-:W-:Y:S01]  /*4fc0*/  @P0 IMAD.MOV.U32 R20, RZ, RZ, R88 ;  /* 0x000000ffff140224 */ /* 0x000fe200078e0058 */
[----:B------:R-:W-:Y:S01]  /*4fd0*/  BSSY B0, `(.L_x_131) ;  /* 0x0000009000007945 */ /* 0x000fe20003800000 */
[----:B------:R-:W-:Y:S01]  /*4fe0*/  FMUL R16, R21, R2 ;  /* 0x0000000215107220 */ /* 0x000fe20000400000 */
[----:B------:R-:W-:-:S03]  /*4ff0*/  @P0 IMAD.MOV.U32 R21, RZ, RZ, R89 ;  /* 0x000000ffff150224 */ /* 0x000fc600078e0059 */
[----:B------:R-:W-:-:S05]  /*5000*/  FFMA R16, R143, R0, R16 ;  /* 0x000000008f107223 */ /* 0x000fca0000000010 */
[----:B------:R-:W-:-:S05]  /*5010*/  F2FP.BF16.F32.PACK_AB R16, RZ, R16 ;  /* 0x00000010ff10723e */ /* 0x000fca00000010ff */
[----:B------:R0:W-:Y:S01]  /*5020*/  @P0 STG.E.U16 desc[UR12][R20.64+0xd2], R16 ;  /* 0x0000d21014000986 */ /* 0x0001e2000c10150c */
[----:B------:R-:W-:-:S13]  /*5030*/  ISETP.GT.AND P0, PT, R4, RZ, P3 ;  /* 0x000000ff0400720c */ /* 0x000fda0001f04270 */
[----:B0-----:R-:W-:Y:S05]  /*5040*/  @!P0 BRA `(.L_x_132) ;  /* 0x0000000000048947 */ /* 0x001fea0003800000 */
[----:B------:R0:W5:Y:S02]  /*5050*/  LDG.E.LTC128B.U16 R164, desc[UR12][R8.64+0xe0] ;  /* 0x0000e00c08a47981 */ /* 0x000164000c1e1520 */
.L_x_132:
[----:B------:R-:W-:Y:S05]  /*5060*/  BSYNC B0 ;  /* 0x0000000000007941 */ /* 0x000fea0003800000 */
.L_x_131:
[----:B-----5:R-:W-:Y:S01]  /*5070*/  IMAD.U32 R21, R164, 0x10000, RZ ;  /* 0x00010000a4157824 */ /* 0x020fe200078e00ff */
[----:B------:R-:W-:Y:S01]  /*5080*/  ISETP.GT.AND P2, PT, R3, 0x71, PT ;  /* 0x000000710300780c */ /* 0x000fe20003f44270 */
[----:B------:R-:W-:Y:S02]  /*5090*/  BSSY B0, `(.L_x_133) ;  /* 0x0000008000007945 */ /* 0x000fe40003800000 */
[----:B------:R-:W-:-:S04]  /*50a0*/  FMUL R21, R21, R2 ;  /* 0x0000000215157220 */ /* 0x000fc80000400000 */
[----:B------:R-:W-:-:S05]  /*50b0*/  FFMA R21, R144, R0, R21 ;  /* 0x0000000090157223 */ /* 0x000fca0000000015 */
[----:B------:R-:W-:-:S05]  /*50c0*/  F2FP.BF16.F32.PACK_AB R21, RZ, R21 ;  /* 0x00000015ff15723e */ /* 0x000fca00000010ff */
[----:B------:R0:W-:Y:S01]  /*50d0*/  @P0 STG.E.U16 desc[UR12][R6.64+0xe0], R21 ;  /* 0x0000e01506000986 */ /* 0x0001e2000c10150c */
[----:B------:R-:W-:-:S13]  /*50e0*/  ISETP.GT.AND P0, PT, R4, RZ, P2 ;  /* 0x000000ff0400720c */ /* 0x000fda0001704270 */
[----:B0-----:R-:W-:Y:S05]  /*50f0*/  @!P0 BRA `(.L_x_134) ;  /* 0x0000000000048947 */ /* 0x001fea0003800000 */
[----:B------:R0:W5:Y:S02]  /*5100*/  LDG.E.LTC128B.U16 R164, desc[UR12][R8.64+0xe2] ;  /* 0x0000e20c08a47981 */ /* 0x000164000c1e1520 */
.L_x_134:
[----:B------:R-:W-:Y:S05]  /*5110*/  BSYNC B0 ;  /* 0x0000000000007941 */ /* 0x000fea0003800000 */
.L_x_133:
        /* <DEDUP_REMOVED lines=9> */
.L_x_136:
[----:B------:R-:W-:Y:S05]  /*51b0*/  BSYNC B0 ;  /* 0x0000000000007941 */ /* 0x000fea0003800000 */
.L_x_135:
        /* <DEDUP_REMOVED lines=12> */
.L_x_138:
[----:B------:R-:W-:Y:S05]  /*5280*/  BSYNC B0 ;  /* 0x0000000000007941 */ /* 0x000fea0003800000 */
.L_x_137:
        /* <DEDUP_REMOVED lines=12> */
.L_x_140:
[----:B------:R-:W-:Y:S05]  /*5350*/  BSYNC B0 ;  /* 0x0000000000007941 */ /* 0x000fea0003800000 */
.L_x_139:
[----:B-----5:R-:W-:Y:S01]  /*5360*/  IMAD.U32 R21, R164, 0x10000, RZ ;  /* 0x00010000a4157824 */ /* 0x020fe200078e00ff */
[----:B------:R-:W-:Y:S03]  /*5370*/  BSSY B0, `(.L_x_141) ;  /* 0x000000b000007945 */ /* 0x000fe60003800000 */
[----:B------:R-:W-:-:S04]  /*5380*/  FMUL R21, R21, R2 ;  /* 0x0000000215157220 */ /* 0x000fc80000400000 */
[----:B------:R-:W-:-:S05]  /*5390*/  FFMA R21, R148, R0, R21 ;  /* 0x0000000094157223 */ /* 0x000fca0000000015 */
[----:B------:R-:W-:-:S05]  /*53a0*/  F2FP.BF16.F32.PACK_AB R21, RZ, R21 ;  /* 0x00000015ff15723e */ /* 0x000fca00000010ff */
[----:B------:R1:W-:Y:S01]  /*53b0*/  @P0 STG.E.U16 desc[UR12][R6.64+0xf0], R21 ;  /* 0x0000f01506000986 */ /* 0x0003e2000c10150c */
[----:B------:R-:W-:-:S05]  /*53c0*/  IADD3 R20, P0, R91, R6, RZ ;  /* 0x000000065b147210 */ /* 0x000fca0007f1e0ff */
[----:B-1----:R-:W-:Y:S01]  /*53d0*/  IMAD.X R21, R93, 0x1, R7, P0 ;  /* 0x000000015d157824 */ /* 0x002fe200000e0607 */
[----:B------:R-:W-:-:S04]  /*53e0*/  ISETP.GT.AND P0, PT, R3, 0x79, PT ;  /* 0x000000790300780c */ /* 0x000fc80003f04270 */
[----:B------:R-:W-:-:S13]  /*53f0*/  ISETP.GT.AND P4, PT, R4, RZ, P0 ;  /* 0x000000ff0400720c */ /* 0x000fda0000784270 */
[----:B------:R-:W-:Y:S05]  /*5400*/  @!P4 BRA `(.L_x_142) ;  /* 0x000000000004c947 */ /* 0x000fea0003800000 */
[----:B------:R1:W5:Y:S02]  /*5410*/  LDG.E.LTC128B.U16 R164, desc[UR12][R8.64+0xf2] ;  /* 0x0000f20c08a47981 */ /* 0x000364000c1e1520 */
.L_x_142:
[----:B------:R-:W-:Y:S05]  /*5420*/  BSYNC B0 ;  /* 0x0000000000007941 */ /* 0x000fea0003800000 */
.L_x_141:
[----:B-----5:R-:W-:Y:S01]  /*5430*/  IMAD.U32 R3, R164, 0x10000, RZ ;  /* 0x00010000a4037824 */ /* 0x020fe200078e00ff */
[----:B------:R-:W-:Y:S03]  /*5440*/  BSSY B0, `(.L_x_143) ;  /* 0x0000008000007945 */ /* 0x000fe60003800000 */
[----:B01-3--:R-:W-:-:S04]  /*5450*/  FMUL R8, R3, R2 ;  /* 0x0000000203087220 */ /* 0x00bfc80000400000 */
[----:B------:R-:W-:-:S05]  /*5460*/  FFMA R8, R149, R0, R8 ;  /* 0x0000000095087223 */ /* 0x000fca0000000008 */
[----:B------:R-:W-:-:S05]  /*5470*/  F2FP.BF16.F32.PACK_AB R8, RZ, R8 ;  /* 0x00000008ff08723e */ /* 0x000fca00000010ff */
[----:B------:R0:W-:Y:S01]  /*5480*/  @P4 STG.E.U16 desc[UR12][R6.64+0xf2], R8 ;  /* 0x0000f20806004986 */ /* 0x0001e2000c10150c */
[----:B------:R-:W-:-:S13]  /*5490*/  ISETP.GT.AND P4, PT, R4, 0x8, P1 ;  /* 0x000000080400780c */ /* 0x000fda0000f84270 */
[----:B0-----:R-:W-:Y:S05]  /*54a0*/  @!P4 BRA `(.L_x_144) ;  /* 0x000000000004c947 */ /* 0x001fea0003800000 */
[----:B------:R0:W5:Y:S02]  /*54b0*/  LDG.E.LTC128B.U16 R164, desc[UR12][R10.64+0xf0] ;  /* 0x0000f00c0aa47981 */ /* 0x000164000c1e1520 */
.L_x_144:
[----:B------:R-:W-:Y:S05]  /*54c0*/  BSYNC B0 ;  /* 0x0000000000007941 */ /* 0x000fea0003800000 */
.L_x_143:
[----:B-----5:R-:W-:Y:S01]  /*54d0*/  IMAD.U32 R3, R164, 0x10000, RZ ;  /* 0x00010000a4037824 */ /* 0x020fe200078e00ff */
[----:B------:R-:W-:Y:S01]  /*54e0*/  BSSY B0, `(.L_x_145) ;  /* 0x000000a000007945 */ /* 0x000fe20003800000 */
[----:B------:R-:W-:Y:S02]  /*54f0*/  @P4 IMAD.MOV.U32 R6, RZ, RZ, R88 ;  /* 0x000000ffff064224 */ /* 0x000fe400078e0058 */
[----:B------:R-:W-:Y:S01]  /*5500*/  FMUL R3, R3, R2 ;  /* 0x0000000203037220 */ /* 0x000fe20000400000 */
[----:B------:R-:W-:-:S03]  /*5510*/  @P4 IMAD.MOV.U32 R7, RZ, RZ, R89 ;  /* 0x000000ffff074224 */ /* 0x000fc600078e0059 */
[----:B------:R-:W-:-:S05]  /*5520*/  FFMA R3, R150, R0, R3 ;  /* 0x0000000096037223 */ /* 0x000fca0000000003 */
[----:B------:R-:W-:-:S05]  /*5530*/  F2FP.BF16.F32.PACK_AB R3, RZ, R3 ;  /* 0x00000003ff03723e */ /* 0x000fca00000010ff */
[----:B------:R1:W-:Y:S01]  /*5540*/  @P4 STG.E.U16 desc[UR12][R6.64+0xf0], R3 ;  /* 0x0000f00306004986 */ /* 0x0003e2000c10150c */
[----:B------:R-:W-:-:S13]  /*5550*/  ISETP.GT.AND P4, PT, R4, 0x8, P0 ;  /* 0x000000080400780c */ /* 0x000fda0000784270 */
[----:B-1----:R-:W-:Y:S05]  /*5560*/  @!P4 BRA `(.L_x_146) ;  /* 0x000000000004c947 */ /* 0x002fea0003800000 */
[----:B------:R1:W5:Y:S02]  /*5570*/  LDG.E.LTC128B.U16 R164, desc[UR12][R10.64+0xf2] ;  /* 0x0000f20c0aa47981 */ /* 0x000364000c1e1520 */
.L_x_146:
[----:B------:R-:W-:Y:S05]  /*5580*/  BSYNC B0 ;  /* 0x0000000000007941 */ /* 0x000fea0003800000 */
.L_x_145:
[----:B-----5:R-:W-:-:S04]  /*5590*/  IMAD.U32 R3, R164, 0x10000, RZ ;  /* 0x00010000a4037824 */ /* 0x020fc800078e00ff */
[----:B------:R-:W-:-:S04]  /*55a0*/  FMUL R6, R3, R2 ;  /* 0x0000000203067220 */ /* 0x000fc80000400000 */
[----:B------:R-:W-:-:S05]  /*55b0*/  FFMA R6, R151, R0, R6 ;  /* 0x0000000097067223 */ /* 0x000fca0000000006 */
[----:B------:R-:W-:-:S05]  /*55c0*/  F2FP.BF16.F32.PACK_AB R6, RZ, R6 ;  /* 0x00000006ff06723e */ /* 0x000fca00000010ff */
[----:B------:R3:W-:Y:S01]  /*55d0*/  @P4 STG.E.U16 desc[UR12][R88.64+0xf2], R6 ;  /* 0x0000f20658004986 */ /* 0x0007e2000c10150c */
[----:B------:R-:W-:-:S13]  /*55e0*/  ISETP.GT.AND P4, PT, R4, 0x40, P5 ;  /* 0x000000400400780c */ /* 0x000fda0002f84270 */
[----:B------:R-:W2:Y:S01]  /*55f0*/  @P4 LDG.E.LTC128B.U16 R164, desc[UR12][R94.64] ;  /* 0x0000000c5ea44981 */ /* 0x000ea2000c1e1520 */
[----:B------:R-:W-:Y:S01]  /*5600*/  BSSY B0, `(.L_x_147) ;  /* 0x000000a000007945 */ /* 0x000fe20003800000 */
[----:B--2---:R-:W-:-:S04]  /*5610*/  IMAD.U32 R3, R164, 0x10000, RZ ;  /* 0x00010000a4037824 */ /* 0x004fc800078e00ff */
[----:B------:R-:W-:-:S04]  /*5620*/  FMUL R3, R3, R2 ;  /* 0x0000000203037220 */ /* 0x000fc80000400000 */
[----:B------:R-:W-:-:S05]  /*5630*/  FFMA R3, R24, R0, R3 ;  /* 0x0000000018037223 */ /* 0x000fca0000000003 */
[----:B------:R-:W-:-:S05]  /*5640*/  F2FP.BF16.F32.PACK_AB R3, RZ, R3 ;  /* 0x00000003ff03723e */ /* 0x000fca00000010ff */
[----:B------:R3:W-:Y:S01]  /*5650*/  @P4 STG.E.U16 desc[UR12][R20.64], R3 ;  /* 0x0000000314004986 */ /* 0x0007e2000c10150c */
[----:B------:R-:W-:-:S04]  /*5660*/  LOP3.LUT P4, RZ, R154, 0x2, RZ, 0xc0, !PT ;  /* 0x000000029aff7812 */ /* 0x000fc8000788c0ff */
[----:B------:R-:W-:-:S13]  /*5670*/  ISETP.GT.AND P4, PT, R4, 0x40, P4 ;  /* 0x000000400400780c */ /* 0x000fda0002784270 */
[----:B---3--:R-:W-:Y:S05]  /*5680*/  @!P4 BRA `(.L_x_148) ;  /* 0x000000000004c947 */ /* 0x008fea0003800000 */
[----:B------:R2:W5:Y:S02]  /*5690*/  LDG.E.LTC128B.U16 R164, desc[UR12][R12.64+0x2] ;  /* 0x0000020c0ca47981 */ /* 0x000564000c1e1520 */
.L_x_148:
[----:B------:R-:W-:Y:S05]  /*56a0*/  BSYNC B0 ;  /* 0x0000000000007941 */ /* 0x000fea0003800000 */
.L_x_147:
[----:B-----5:R-:W-:Y:S01]  /*56b0*/  IMAD.U32 R3, R164, 0x10000, RZ ;  /* 0x00010000a4037824 */ /* 0x020fe200078e00ff */
[----:B------:R-:W-:Y:S01]  /*56c0*/  ISETP.GT.AND P5, PT, R4, 0x48, P5 ;  /* 0x000000480400780c */ /* 0x000fe20002fa4270 */
[----:B------:R-:W-:Y:S01]  /*56d0*/  @P4 IMAD.MOV.U32 R8, RZ, RZ, R20 ;  /* 0x000000ffff084224 */ /* 0x000fe200078e0014 */
[----:B------:R-:W-:Y:S01]  /*56e0*/  BSSY B0, `(.L_x_149) ;  /* 0x000000b000007945 */ /* 0x000fe20003800000 */
[----:B------:R-:W-:Y:S01]  /*56f0*/  FMUL R6, R3, R2 ;  /* 0x0000000203067220 */ /* 0x000fe20000400000 */
[----:B------:R-:W-:-:S03]  /*5700*/  @P4 IMAD.MOV.U32 R9, RZ, RZ, R21 ;  /* 0x000000ffff094224 */ /* 0x000fc600078e0015 */
[----:B------:R-:W-:-:S05]  /*5710*/  FFMA R6, R25, R0, R6 ;  /* 0x0000000019067223 */ /* 0x000fca0000000006 */
[----:B------:R-:W-:-:S04]  /*5720*/  F2FP.BF16.F32.PACK_AB R6, RZ, R6 ;  /* 0x00000006ff06723e */ /* 0x000fc800000010ff */
[----:B------:R-:W-:-:S05]  /*5730*/  PRMT R3, R6, 0x7610, R3 ;  /* 0x0000761006037816 */ /* 0x000fca0000000003 */
[----:B------:R3:W-:Y:S01]  /*5740*/  @P4 STG.E.U16 desc[UR12][R8.64+0x2], R3 ;  /* 0x0000020308004986 */ /* 0x0007e2000c10150c */
[----:B------:R-:W-:-:S05]  /*5750*/  IADD3 R6, P4, R20, R5, RZ ;  /* 0x0000000514067210 */ /* 0x000fca0007f9e0ff */
[----:B------:R-:W-:Y:S01]  /*5760*/  IMAD.X R7, R21, 0x1, R17, P4 ;  /* 0x0000000115077824 */ /* 0x000fe200020e0611 */
[----:B------:R-:W-:Y:S07]  /*5770*/  @!P5 BRA `(.L_x_150) ;  /* 0x000000000004d947 */ /* 0x000fee0003800000 */
[----:B------:R0:W5:Y:S02]  /*5780*/  LDG.E.LTC128B.U16 R164, desc[UR12][R18.64] ;  /* 0x0000000c12a47981 */ /* 0x000164000c1e1520 */
.L_x_150:
[----:B------:R-:W-:Y:S05]  /*5790*/  BSYNC B0 ;  /* 0x0000000000007941 */ /* 0x000fea0003800000 */
.L_x_149:
[----:B---3-5:R-:W-:Y:S01]  /*57a0*/  IMAD.U32 R3, R164, 0x10000, RZ ;  /* 0x00010000a4037824 */ /* 0x028fe200078e00ff */
[----:B------:R-:W-:Y:S01]  /*57b0*/  IADD3 R8, P4, R5, R20, RZ ;  /* 0x0000001405087210 */ /* 0x000fe20007f9e0ff */
[----:B------:R-:W-:Y:S02]  /*57c0*/  BSSY B0, `(.L_x_151) ;  /* 0x000000a000007945 */ /* 0x000fe40003800000 */
[----:B------:R-:W-:Y:S02]  /*57d0*/  FMUL R3, R3, R2 ;  /* 0x0000000203037220 */ /* 0x000fe40000400000 */
[----:B------:R-:W-:Y:S02]  /*57e0*/  IMAD.X R9, R17, 0x1, R21, P4 ;  /* 0x0000000111097824 */ /* 0x000fe400020e0615 */
[----:B------:R-:W-:-:S05]  /*57f0*/  FFMA R3, R26, R0, R3 ;  /* 0x000000001a037223 */ /* 0x000fca0000000003 */
[----:B------:R-:W-:-:S05]  /*5800*/  F2FP.BF16.F32.PACK_AB R3, RZ, R3 ;  /* 0x00000003ff03723e */ /* 0x000fca00000010ff */
[----:B------:R3:W-:Y:S01]  /*5810*/  @P5 STG.E.U16 desc[UR12][R6.64], R3 ;  /* 0x0000000306005986 */ /* 0x0007e2000c10150c */
[----:B------:R-:W-:-:S04]  /*5820*/  LOP3.LUT P5, RZ, R154, 0x2, RZ, 0xc0, !PT ;  /* 0x000000029aff7812 */ /* 0x000fc800078ac0ff */
[----:B------:R-:W-:-:S13]  /*5830*/  ISETP.GT.AND P4, PT, R4, 0x48, P5 ;  /* 0x000000480400780c */ /* 0x000fda0002f84270 */
[----:B---3--:R-:W-:Y:S05]  /*5840*/  @!P4 BRA `(.L_x_152) ;  /* 0x000000000004c947 */ /* 0x008fea0003800000 */
[----:B------:R3:W5:Y:S02]  /*5850*/  LDG.E.LTC128B.U16 R164, desc[UR12][R14.64+0x2] ;  /* 0x0000020c0ea47981 */ /* 0x000764000c1e1520 */
.L_x_152:
[----:B------:R-:W-:Y:S05]  /*5860*/  BSYNC B0 ;  /* 0x0000000000007941 */ /* 0x000fea0003800000 */
.L_x_151:
[----:B-----5:R-:W-:Y:S01]  /*5870*/  IMAD.U32 R3, R164, 0x10000, RZ ;  /* 0x00010000a4037824 */ /* 0x020fe200078e00ff */
[----:B------:R-:W-:Y:S01]  /*5880*/  LOP3.LUT P5, RZ, R154, 0x4, RZ, 0xc0, !PT ;  /* 0x000000049aff7812 */ /* 0x000fe200078ac0ff */
[----:B------:R-:W-:Y:S02]  /*5890*/  BSSY B0, `(.L_x_153) ;  /* 0x0000008000007945 */ /* 0x000fe40003800000 */
[----:B01--4-:R-:W-:-:S04]  /*58a0*/  FMUL R10, R3, R2 ;  /* 0x00000002030a7220 */ /* 0x013fc80000400000 */
[----:B------:R-:W-:-:S05]  /*58b0*/  FFMA R10, R27, R0, R10 ;  /* 0x000000001b0a7223 */ /* 0x000fca000000000a */
[----:B------:R-:W-:-:S05]  /*58c0*/  F2FP.BF16.F32.PACK_AB R10, RZ, R10 ;  /* 0x0000000aff0a723e */ /* 0x000fca00000010ff */
[----:B------:R0:W-:Y:S01]  /*58d0*/  @P4 STG.E.U16 desc[UR12][R6.64+0x2], R10 ;  /* 0x0000020a06004986 */ /* 0x0001e2000c10150c */
[----:B------:R-:W-:-:S13]  /*58e0*/  ISETP.GT.AND P4, PT, R4, 0x40, P5 ;  /* 0x000000400400780c */ /* 0x000fda0002f84270 */
[----:B0-----:R-:W-:Y:S05]  /*58f0*/  @!P4 BRA `(.L_x_154) ;  /* 0x000000000004c947 */ /* 0x001fea0003800000 */
[----:B------:R0:W5:Y:S02]  /*5900*/  LDG.E.LTC128B.U16 R164, desc[UR12][R12.64+0x10] ;  /* 0x0000100c0ca47981 */ /* 0x000164000c1e1520 */
.L_x_154:
[----:B------:R-:W-:Y:S05]  /*5910*/  BSYNC B0 ;  /* 0x0000000000007941 */ /* 0x000fea0003800000 */
.L_x_153:
[----:B-----5:R-:W-:Y:S01]  /*5920*/  IMAD.U32 R3, R164, 0x10000, RZ ;  /* 0x00010000a4037824 */ /* 0x020fe200078e00ff */
[----:B------:R-:W-:Y:S01]  /*5930*/  LOP3.LUT P5, RZ, R154, 0x8, RZ, 0xc0, !PT ;  /* 0x000000089aff7812 */ /* 0x000fe200078ac0ff */
[----:B------:R-:W-:Y:S01]  /*5940*/  IMAD.MOV.U32 R6, RZ, RZ, R20 ;  /* 0x000000ffff067224 */ /* 0x000fe200078e0014 */
[----:B------:R-:W-:Y:S01]  /*5950*/  BSSY B0, `(.L_x_155) ;  /* 0x0000009000007945 */ /* 0x000fe20003800000 */
[----:B------:R-:W-:Y:S01]  /*5960*/  FMUL R3, R3, R2 ;  /* 0x0000000203037220 */ /* 0x000fe20000400000 */
[----:B------:R-:W-:-:S03]  /*5970*/  IMAD.MOV.U32 R7, RZ, RZ, R21 ;  /* 0x000000ffff077224 */ /* 0x000fc600078e0015 */
[----:B------:R-:W-:-:S05]  /*5980*/  FFMA R3, R28, R0, R3 ;  /* 0x000000001c037223 */ /* 0x000fca0000000003 */
[----:B------:R-:W-:-:S05]  /*5990*/  F2FP.BF16.F32.PACK_AB R3, RZ, R3 ;  /* 0x00000003ff03723e */ /* 0x000fca00000010ff */
[----:B------:R1:W-:Y:S01]  /*59a0*/  @P4 STG.E.U16 desc[UR12][R6.64+0x10], R3 ;  /* 0x0000100306004986 */ /* 0x0003e2000c10150c */
[----:B------:R-:W-:-:S13]  /*59b0*/  ISETP.GT.AND P4, PT, R4, 0x40, P5 ;  /* 0x000000400400780c */ /* 0x000fda0002f84270 */
[----:B-1----:R-:W-:Y:S05]  /*59c0*/  @!P4 BRA `(.L_x_156) ;  /* 0x000000000004c947 */ /* 0x002fea0003800000 */
[----:B------:R1:W5:Y:S02]  /*59d0*/  LDG.E.LTC128B.U16 R164, desc[UR12][R12.64+0x12] ;  /* 0x0000120c0ca47981 */ /* 0x000364000c1e1520 */
.L_x_156:
[----:B------:R-:W-:Y:S05]  /*59e0*/  BSYNC B0 ;  /* 0x0000000000007941 */ /* 0x000fea0003800000 */
.L_x_155:
[----:B-----5:R-:W-:Y:S01]  /*59f0*/  IMAD.U32 R3, R164, 0x10000, RZ ;  /* 0x00010000a4037824 */ /* 0x020fe200078e00ff */
[----:B------:R-:W-:Y:S03]  /*5a00*/  BSSY B0, `(.L_x_157) ;  /* 0x0000009000007945 */ /* 0x000fe60003800000 */
[----:B------:R-:W-:-:S04]  /*5a10*/  FMUL R10, R3, R2 ;  /* 0x00000002030a7220 */ /* 0x000fc80000400000 */
[----:B------:R-:W-:-:S05]  /*5a20*/  FFMA R10, R29, R0, R10 ;  /* 0x000000001d0a7223 */ /* 0x000fca000000000a */
[----:B------:R-:W-:-:S05]  /*5a30*/  F2FP.BF16.F32.PACK_AB R10, RZ, R10 ;  /* 0x0000000aff0a723e */ /* 0x000fca00000010ff */
[----:B------:R4:W-:Y:S01]  /*5a40*/  @P4 STG.E.U16 desc[UR12][R6.64+0x12], R10 ;  /* 0x0000120a06004986 */ /* 0x0009e2000c10150c */
[----:B------:R-:W-:-:S04]  /*5a50*/  LOP3.LUT P4, RZ, R154, 0x4, RZ, 0xc0, !PT ;  /* 0x000000049aff7812 */ /* 0x000fc8000788c0ff */
[----:B------:R-:W-:-:S13]  /*5a60*/  ISETP.GT.AND P4, PT, R4, 0x48, P4 ;  /* 0x000000480400780c */ /* 0x000fda0002784270 */
[----:B----4-:R-:W-:Y:S05]  /*5a70*/  @!P4 BRA `(.L_x_158) ;  /* 0x000000000004c947 */ /* 0x010fea0003800000 */
[----:B------:R4:W5:Y:S02]  /*5a80*/  LDG.E.LTC128B.U16 R164, desc[UR12][R14.64+0x10] ;  /* 0x0000100c0ea47981 */ /* 0x000964000c1e1520 */
.L_x_158:
[----:B------:R-:W-:Y:S05]  /*5a90*/  BSYNC B0 ;  /* 0x0000000000007941 */ /* 0x000fea0003800000 */
.L_x_157:
        /* <DEDUP_REMOVED lines=9> */
.L_x_160:
[----:B------:R-:W-:Y:S05]  /*5b30*/  BSYNC B0 ;  /* 0x0000000000007941 */ /* 0x000fea0003800000 */
.L_x_159:
[----:B-----5:R-:W-:Y:S01]  /*5b40*/  IMAD.U32 R3, R164, 0x10000, RZ ;  /* 0x00010000a4037824 */ /* 0x020fe200078e00ff */
[----:B------:R-:W-:Y:S01]  /*5b50*/  LOP3.LUT P5, RZ, R154, 0x10, RZ, 0xc0, !PT ;  /* 0x000000109aff7812 */ /* 0x000fe200078ac0ff */
[----:B------:R-:W-:Y:S02]  /*5b60*/  BSSY B0, `(.L_x_161) ;  /* 0x0000008000007945 */ /* 0x000fe40003800000 */
[----:B------:R-:W-:-:S04]  /*5b70*/  FMUL R8, R3, R2 ;  /* 0x0000000203087220 */ /* 0x000fc80000400000 */
[----:B------:R-:W-:-:S05]  /*5b80*/  FFMA R8, R31, R0, R8 ;  /* 0x000000001f087223 */ /* 0x000fca0000000008 */
[----:B------:R-:W-:-:S05]  /*5b90*/  F2FP.BF16.F32.PACK_AB R8, RZ, R8 ;  /* 0x00000008ff08723e */ /* 0x000fca00000010ff */
[----:B------:R0:W-:Y:S01]  /*5ba0*/  @P4 STG.E.U16 desc[UR12][R22.64+0x12], R8 ;  /* 0x0000120816004986 */ /* 0x0001e2000c10150c */
[----:B------:R-:W-:-:S13]  /*5bb0*/  ISETP.GT.AND P4, PT, R4, 0x40, P5 ;  /* 0x000000400400780c */ /* 0x000fda0002f84270 */
[----:B0-----:R-:W-:Y:S05]  /*5bc0*/  @!P4 BRA `(.L_x_162) ;  /* 0x000000000004c947 */ /* 0x001fea0003800000 */
[----:B------:R0:W5:Y:S02]  /*5bd0*/  LDG.E.LTC128B.U16 R164, desc[UR12][R12.64+0x20] ;  /* 0x0000200c0ca47981 */ /* 0x000164000c1e1520 */
.L_x_162:
[----:B------:R-:W-:Y:S05]  /*5be0*/  BSYNC B0 ;  /* 0x0000000000007941 */ /* 0x000fea0003800000 */
.L_x_161:
        /* <DEDUP_REMOVED lines=10> */
.L_x_164:
[----:B------:R-:W-:Y:S05]  /*5c90*/  BSYNC B0 ;  /* 0x0000000000007941 */ /* 0x000fea0003800000 */
.L_x_163:
        /* <DEDUP_REMOVED lines=8> */
[----:B0-----:R-:W-:Y:S05]  /*5d20*/  @!P4 BRA `(.L_x_166) ;  /* 0x000000000004c947 */ /* 0x001fea0003800000 */
[----:B------:R0:W5:Y:S02]  /*5d30*/  LDG.E.LTC128B.U16 R164, desc[UR12][R14.64+0x20] ;  /* 0x0000200c0ea47981 */ /* 0x000164000c1e1520 */
.L_x_166:
[----:B------:R-:W-:Y:S05]  /*5d40*/  BSYNC B0 ;  /* 0x0000000000007941 */ /* 0x000fea0003800000 */
.L_x_165:
        /* <DEDUP_REMOVED lines=9> */
[----:B0-----:R-:W-:Y:S05]  /*5de0*/  @!P4 BRA `(.L_x_168) ;  /* 0x000000000004c947 */ /* 0x001fea0003800000 */
[----:B------:R0:W5:Y:S02]  /*5df0*/  LDG.E.LTC128B.U16 R164, desc[UR12][R14.64+0x22] ;  /* 0x0000220c0ea47981 */ /* 0x000164000c1e1520 */
.L_x_168:
[----:B------:R-:W-:Y:S05]  /*5e00*/  BSYNC B0 ;  /* 0x0000000000007941 */ /* 0x000fea0003800000 */
.L_x_167:
[----:B-----5:R-:W-:Y:S01]  /*5e10*/  IMAD.U32 R3, R164, 0x10000, RZ ;  /* 0x00010000a4037824 */ /* 0x020fe200078e00ff */
[----:B------:R-:W-:Y:S01]  /*5e20*/  LOP3.LUT P5, RZ, R154, 0x4000000, RZ, 0xc0, !PT ;  /* 0x040000009aff7812 */ /* 0x000fe200078ac0ff */
[----:B------:R-:W-:Y:S01]  /*5e30*/  @P4 IMAD.MOV.U32 R9, RZ, RZ, R23 ;  /* 0x000000ffff094224 */ /* 0x000fe200078e0017 */
[----:B------:R-:W-:Y:S01]  /*5e40*/  BSSY B0, `(.L_x_169) ;  /* 0x000000a000007945 */ /* 0x000fe20003800000 */
        /* <DEDUP_REMOVED lines=9> */
.L_x_170:
[----:B------:R-:W-:Y:S05]  /*5ee0*/  BSYNC B0 ;  /* 0x0000000000007941 */ /* 0x000fea0003800000 */
.L_x_169:
        /* <DEDUP_REMOVED lines=10> */
.L_x_172:
[----:B------:R-:W-:Y:S05]  /*5f90*/  BSYNC B0 ;  /* 0x0000000000007941 */ /* 0x000fea0003800000 */
.L_x_171:
        /* <DEDUP_REMOVED lines=10> */
.L_x_174:
[----:B------:R-:W-:Y:S05]  /*6040*/  BSYNC B0 ;  /* 0x0000000000007941 */ /* 0x000fea0003800000 */
.L_x_173:
        /* <DEDUP_REMOVED lines=11> */
.L_x_176:
[----:B------:R-:W-:Y:S05]  /*6100*/  BSYNC B0 ;  /* 0x0000000000007941 */ /* 0x000fea0003800000 */
.L_x_175:
        /* <DEDUP_REMOVED lines=13> */
.L_x_178:
[----:B------:R-:W-:Y:S05]  /*61e0*/  BSYNC B0 ;  /* 0x0000000000007941 */ /* 0x000fea0003800000 */
.L_x_177:
        /* <DEDUP_REMOVED lines=10> */
.L_x_180:
[----:B------:R-:W-:Y:S05]  /*6290*/  BSYNC B0 ;  /* 0x0000000000007941 */ /* 0x000fea0003800000 */
.L_x_179:
        /* <DEDUP_REMOVED lines=10> */
.L_x_182:
[----:B------:R-:W-:Y:S05]  /*6340*/  BSYNC B0 ;  /* 0x0000000000007941 */ /* 0x000fea0003800000 */
.L_x_181:
        /* <DEDUP_REMOVED lines=11> */
.L_x_184:
[----:B------:R-:W-:Y:S05]  /*6400*/  BSYNC B0 ;  /* 0x0000000000007941 */ /* 0x000fea0003800000 */
.L_x_183:
        /* <DEDUP_REMOVED lines=13> */
.L_x_186:
[----:B------:R-:W-:Y:S05]  /*64e0*/  BSYNC B0 ;  /* 0x0000000000007941 */ /* 0x000fea0003800000 */
.L_x_185:
        /* <DEDUP_REMOVED lines=10> */
.L_x_188:
[----:B------:R-:W-:Y:S05]  /*6590*/  BSYNC B0 ;  /* 0x0000000000007941 */ /* 0x000fea0003800000 */
.L_x_187:
        /* <DEDUP_REMOVED lines=10> */
.L_x_190:
[----:B------:R-:W-:Y:S05]  /*6640*/  BSYNC B0 ;  /* 0x0000000000007941 */ /* 0x000fea0003800000 */
.L_x_189:
        /* <DEDUP_REMOVED lines=11> */
.L_x_192:
[----:B------:R-:W-:Y:S05]  /*6700*/  BSYNC B0 ;  /* 0x0000000000007941 */ /* 0x000fea0003800000 */
.L_x_191:
        /* <DEDUP_REMOVED lines=13> */
.L_x_194:
[----:B------:R-:W-:Y:S05]  /*67e0*/  BSYNC B0 ;  /* 0x0000000000007941 */ /* 0x000fea0003800000 */
.L_x_193:
        /* <DEDUP_REMOVED lines=10> */
.L_x_196:
[----:B------:R-:W-:Y:S05]  /*6890*/  BSYNC B0 ;  /* 0x0000000000007941 */ /* 0x000fea0003800000 */
.L_x_195:
        /* <DEDUP_REMOVED lines=10> */
.L_x_198:
[----:B------:R-:W-:Y:S05]  /*6940*/  BSYNC B0 ;  /* 0x0000000000007941 */ /* 0x000fea0003800000 */
.L_x_197:
        /* <DEDUP_REMOVED lines=11> */
.L_x_200:
[----:B------:R-:W-:Y:S05]  /*6a00*/  BSYNC B0 ;  /* 0x0000000000007941 */ /* 0x000fea0003800000 */
.L_x_199:
        /* <DEDUP_REMOVED lines=13> */
.L_x_202:
[----:B------:R-:W-:Y:S05]  /*6ae0*/  BSYNC B0 ;  /* 0x0000000000007941 */ /* 0x000fea0003800000 */
.L_x_201:
        /* <DEDUP_REMOVED lines=10> */
.L_x_204:
[----:B------:R-:W-:Y:S05]  /*6b90*/  BSYNC B0 ;  /* 0x0000000000007941 */ /* 0x000fea0003800000 */
.L_x_203:
        /* <DEDUP_REMOVED lines=10> */
.L_x_206:
[----:B------:R-:W-:Y:S05]  /*6c40*/  BSYNC B0 ;  /* 0x0000000000007941 */ /* 0x000fea0003800000 */
.L_x_205:
        /* <DEDUP_REMOVED lines=11> */
.L_x_208:
[----:B------:R-:W-:Y:S05]  /*6d00*/  BSYNC B0 ;  /* 0x0000000000007941 */ /* 0x000fea0003800000 */
.L_x_207:
        /* <DEDUP_REMOVED lines=13> */
.L_x_210:
[----:B------:R-:W-:Y:S05]  /*6de0*/  BSYNC B0 ;  /* 0x0000000000007941 */ /* 0x000fea0003800000 */
.L_x_209:
        /* <DEDUP_REMOVED lines=10> */
.L_x_212:
[----:B------:R-:W-:Y:S05]  /*6e90*/  BSYNC B0 ;  /* 0x0000000000007941 */ /* 0x000fea0003800000 */
.L_x_211:
        /* <DEDUP_REMOVED lines=10> */
.L_x_214:
[----:B------:R-:W-:Y:S05]  /*6f40*/  BSYNC B0 ;  /* 0x0000000000007941 */ /* 0x000fea0003800000 */
.L_x_213:
        /* <DEDUP_REMOVED lines=11> */
.L_x_216:
[----:B------:R-:W-:Y:S05]  /*7000*/  BSYNC B0 ;  /* 0x0000000000007941 */ /* 0x000fea0003800000 */
.L_x_215:
        /* <DEDUP_REMOVED lines=13> */
.L_x_218:
[----:B------:R-:W-:Y:S05]  /*70e0*/  BSYNC B0 ;  /* 0x0000000000007941 */ /* 0x000fea0003800000 */
.L_x_217:
        /* <DEDUP_REMOVED lines=10> */
.L_x_220:
[----:B------:R-:W-:Y:S05]  /*7190*/  BSYNC B0 ;  /* 0x0000000000007941 */ /* 0x000fea0003800000 */
.L_x_219:
        /* <DEDUP_REMOVED lines=10> */
.L_x_222:
[----:B------:R-:W-:Y:S05]  /*7240*/  BSYNC B0 ;  /* 0x0000000000007941 */ /* 0x000fea0003800000 */
.L_x_221:
        /* <DEDUP_REMOVED lines=11> */
.L_x_224:
[----:B------:R-:W-:Y:S05]  /*7300*/  BSYNC B0 ;  /* 0x0000000000007941 */ /* 0x000fea0003800000 */
.L_x_223:
        /* <DEDUP_REMOVED lines=13> */
.L_x_226:
[----:B------:R-:W-:Y:S05]  /*73e0*/  BSYNC B0 ;  /* 0x0000000000007941 */ /* 0x000fea0003800000 */
.L_x_225:
        /* <DEDUP_REMOVED lines=10> */
.L_x_228:
[----:B------:R-:W-:Y:S05]  /*7490*/  BSYNC B0 ;  /* 0x0000000000007941 */ /* 0x000fea0003800000 */
.L_x_227:
        /* <DEDUP_REMOVED lines=10> */
.L_x_230:
[----:B------:R-:W-:Y:S05]  /*7540*/  BSYNC B0 ;  /* 0x0000000000007941 */ /* 0x000fea0003800000 */
.L_x_229:
        /* <DEDUP_REMOVED lines=11> */
.L_x_232:
[----:B------:R-:W-:Y:S05]  /*7600*/  BSYNC B0 ;  /* 0x0000000000007941 */ /* 0x000fea0003800000 */
.L_x_231:
        /* <DEDUP_REMOVED lines=13> */
.L_x_234:
[----:B------:R-:W-:Y:S05]  /*76e0*/  BSYNC B0 ;  /* 0x0000000000007941 */ /* 0x000fea0003800000 */
.L_x_233:
        /* <DEDUP_REMOVED lines=10> */
.L_x_236:
[----:B------:R-:W-:Y:S05]  /*7790*/  BSYNC B0 ;  /* 0x0000000000007941 */ /* 0x000fea0003800000 */
.L_x_235:
        /* <DEDUP_REMOVED lines=10> */
.L_x_238:
[----:B------:R-:W-:Y:S05]  /*7840*/  BSYNC B0 ;  /* 0x0000000000007941 */ /* 0x000fea0003800000 */
.L_x_237:
        /* <DEDUP_REMOVED lines=11> */
.L_x_240:
[----:B------:R-:W-:Y:S05]  /*7900*/  BSYNC B0 ;  /* 0x0000000000007941 */ /* 0x000fea0003800000 */
.L_x_239:
        /* <DEDUP_REMOVED lines=13> */
.L_x_242:
[----:B------:R-:W-:Y:S05]  /*79e0*/  BSYNC B0 ;  /* 0x0000000000007941 */ /* 0x000fea0003800000 */
.L_x_241:
        /* <DEDUP_REMOVED lines=10> */
.L_x_244:
[----:B------:R-:W-:Y:S05]  /*7a90*/  BSYNC B0 ;  /* 0x0000000000007941 */ /* 0x000fea0003800000 */
.L_x_243:
        /* <DEDUP_REMOVED lines=10> */
.L_x_246:
[----:B------:R-:W-:Y:S05]  /*7b40*/  BSYNC B0 ;  /* 0x0000000000007941 */ /* 0x000fea0003800000 */
.L_x_245:
        /* <DEDUP_REMOVED lines=11> */
.L_x_248:
[----:B------:R-:W-:Y:S05]  /*7c00*/  BSYNC B0 ;  /* 0x0000000000007941 */ /* 0x000fea0003800000 */
.L_x_247:
        /* <DEDUP_REMOVED lines=13> */
.L_x_250:
[----:B------:R-:W-:Y:S05]  /*7ce0*/  BSYNC B0 ;  /* 0x0000000000007941 */ /* 0x000fea0003800000 */
.L_x_249:
        /* <DEDUP_REMOVED lines=9> */
.L_x_252:
[----:B------:R-:W-:Y:S05]  /*7d80*/  BSYNC B0 ;  /* 0x0000000000007941 */ /* 0x000fea0003800000 */
.L_x_251:
[----:B-----5:R-:W-:Y:S01]  /*7d90*/  IMAD.U32 R3, R164, 0x10000, RZ ;  /* 0x00010000a4037824 */ /* 0x020fe200078e00ff */
[----:B------:R-:W-:Y:S01]  /*7da0*/  ISETP.GT.AND P5, PT, R4, 0x48, P5 ;  /* 0x000000480400780c */ /* 0x000fe20002fa4270 */
[----:B------:R-:W-:Y:S02]  /*7db0*/  BSSY B0, `(.L_x_253) ;  /* 0x0000007000007945 */ /* 0x000fe40003800000 */
[----:B------:R-:W-:-:S04]  /*7dc0*/  FMUL R8, R3, R2 ;  /* 0x0000000203087220 */ /* 0x000fc80000400000 */
[----:B------:R-:W-:-:S05]  /*7dd0*/  FFMA R8, R77, R0, R8 ;  /* 0x000000004d087223 */ /* 0x000fca0000000008 */
[----:B------:R-:W-:-:S05]  /*7de0*/  F2FP.BF16.F32.PACK_AB R8, RZ, R8 ;  /* 0x00000008ff08723e */ /* 0x000fca00000010ff */
[----:B------:R0:W-:Y:S01]  /*7df0*/  @P4 STG.E.U16 desc[UR12][R6.64+0xd2], R8 ;  /* 0x0000d20806004986 */ /* 0x0001e2000c10150c */
[----:B------:R-:W-:Y:S05]  /*7e00*/  @!P5 BRA `(.L_x_254) ;  /* 0x000000000004d947 */ /* 0x000fea0003800000 */
[----:B------:R0:W5:Y:S02]  /*7e10*/  LDG.E.LTC128B.U16 R164, desc[UR12][R14.64+0xd0] ;  /* 0x0000d00c0ea47981 */ /* 0x000164000c1e1520 */
.L_x_254:
[----:B------:R-:W-:Y:S05]  /*7e20*/  BSYNC B0 ;  /* 0x0000000000007941 */ /* 0x000fea0003800000 */
.L_x_253:
[----:B-----5:R-:W-:Y:S01]  /*7e30*/  IMAD.U32 R3, R164, 0x10000, RZ ;  /* 0x00010000a4037824 */ /* 0x020fe200078e00ff */
[----:B------:R-:W-:Y:S01]  /*7e40*/  ISETP.GT.AND P4, PT, R4, 0x48, P6 ;  /* 0x000000480400780c */ /* 0x000fe20003784270 */
[----:B0-----:R-:W-:Y:S01]  /*7e50*/  @P5 IMAD.MOV.U32 R8, RZ, RZ, R22 ;  /* 0x000000ffff085224 */ /* 0x001fe200078e0016 */
[----:B------:R-:W-:Y:S01]  /*7e60*/  BSSY B0, `(.L_x_255) ;  /* 0x0000008000007945 */ /* 0x000fe20003800000 */
[----:B------:R-:W-:Y:S01]  /*7e70*/  FMUL R3, R3, R2 ;  /* 0x0000000203037220 */ /* 0x000fe20000400000 */
[----:B------:R-:W-:-:S03]  /*7e80*/  @P5 IMAD.MOV.U32 R9, RZ, RZ, R23 ;  /* 0x000000ffff095224 */ /* 0x000fc600078e0017 */
[----:B------:R-:W-:-:S05]  /*7e90*/  FFMA R3, R78, R0, R3 ;  /* 0x000000004e037223 */ /* 0x000fca0000000003 */
[----:B------:R-:W-:-:S05]  /*7ea0*/  F2FP.BF16.F32.PACK_AB R3, RZ, R3 ;  /* 0x00000003ff03723e */ /* 0x000fca00000010ff */
[----:B------:R0:W-:Y:S01]  /*7eb0*/  @P5 STG.E.U16 desc[UR12][R8.64+0xd0], R3 ;  /* 0x0000d00308005986 */ /* 0x0001e2000c10150c */
[----:B------:R-:W-:Y:S05]  /*7ec0*/  @!P4 BRA `(.L_x_256) ;  /* 0x000000000004c947 */ /* 0x000fea0003800000 */
[----:B------:R0:W5:Y:S02]  /*7ed0*/  LDG.E.LTC128B.U16 R164, desc[UR12][R14.64+0xd2] ;  /* 0x0000d20c0ea47981 */ /* 0x000164000c1e1520 */
.L_x_256:
[----:B------:R-:W-:Y:S05]  /*7ee0*/  BSYNC B0 ;  /* 0x0000000000007941 */ /* 0x000fea0003800000 */
.L_x_255:
[----:B0----5:R-:W-:Y:S01]  /*7ef0*/  IMAD.U32 R3, R164, 0x10000, RZ ;  /* 0x00010000a4037824 */ /* 0x021fe200078e00ff */
[----:B------:R-:W-:Y:S01]  /*7f00*/  ISETP.GT.AND P5, PT, R4, 0x40, P3 ;  /* 0x000000400400780c */ /* 0x000fe20001fa4270 */
        /* <DEDUP_REMOVED lines=8> */
[----:B------:R-:W-:Y:S05]  /*7f90*/  @!P5 BRA `(.L_x_258) ;  /* 0x000000000004d947 */ /* 0x000fea0003800000 */
[----:B------:R0:W5:Y:S02]  /*7fa0*/  LDG.E.LTC128B.U16 R164, desc[UR12][R12.64+0xe0] ;  /* 0x0000e00c0ca47981 */ /* 0x000164000c1e1520 */
.L_x_258:
[----:B------:R-:W-:Y:S05]  /*7fb0*/  BSYNC B0 ;  /* 0x0000000000007941 */ /* 0x000fea0003800000 */
.L_x_257:
[----:B0----5:R-:W-:Y:S01]  /*7fc0*/  IMAD.U32 R3, R164, 0x10000, RZ ;  /* 0x00010000a4037824 */ /* 0x021fe200078e00ff */
        /* <DEDUP_REMOVED lines=8> */
.L_x_260:
[----:B------:R-:W-:Y:S05]  /*8050*/  BSYNC B0 ;  /* 0x0000000000007941 */ /* 0x000fea0003800000 */
.L_x_259:
        /* <DEDUP_REMOVED lines=9> */
.L_x_262:
[----:B------:R-:W-:Y:S05]  /*80f0*/  BSYNC B0 ;  /* 0x0000000000007941 */ /* 0x000fea0003800000 */
.L_x_261:
        /* <DEDUP_REMOVED lines=11> */
.L_x_264:
[----:B------:R-:W-:Y:S05]  /*81b0*/  BSYNC B0 ;  /* 0x0000000000007941 */ /* 0x000fea0003800000 */
.L_x_263:
        /* <DEDUP_REMOVED lines=12> */
.L_x_266:
[----:B------:R-:W-:Y:S05]  /*8280*/  BSYNC B0 ;  /* 0x0000000000007941 */ /* 0x000fea0003800000 */
.L_x_265:
        /* <DEDUP_REMOVED lines=9> */
.L_x_268:
[----:B------:R-:W-:Y:S05]  /*8320*/  BSYNC B0 ;  /* 0x0000000000007941 */ /* 0x000fea0003800000 */
.L_x_267:
        /* <DEDUP_REMOVED lines=9> */
.L_x_270:
[----:B------:R-:W-:Y:S05]  /*83c0*/  BSYNC B0 ;  /* 0x0000000000007941 */ /* 0x000fea0003800000 */
.L_x_269:
[----:B-----5:R-:W-:Y:S01]  /*83d0*/  IMAD.U32 R3, R164, 0x10000, RZ ;  /* 0x00010000a4037824 */ /* 0x020fe200078e00ff */
[----:B------:R-:W-:Y:S01]  /*83e0*/  ISETP.GT.AND P0, PT, R4, 0x48, P0 ;  /* 0x000000480400780c */ /* 0x000fe20000704270 */
[----:B------:R-:W-:Y:S01]  /*83f0*/  @P1 IMAD.MOV.U32 R4, RZ, RZ, R22 ;  /* 0x000000ffff041224 */ /* 0x000fe200078e0016 */
        /* <DEDUP_REMOVED lines=8> */
.L_x_272:
[----:B------:R-:W-:Y:S05]  /*8480*/  BSYNC B0 ;  /* 0x0000000000007941 */ /* 0x000fea0003800000 */
.L_x_271:
[----:B0----5:R-:W-:-:S04]  /*8490*/  IMAD.U32 R3, R164, 0x10000, RZ ;  /* 0x00010000a4037824 */ /* 0x021fc800078e00ff */
[----:B------:R-:W-:-:S04]  /*84a0*/  FMUL R2, R3, R2 ;  /* 0x0000000203027220 */ /* 0x000fc80000400000 */
[----:B------:R-:W-:Y:S01]  /*84b0*/  FFMA R2, R87, R0, R2 ;  /* 0x0000000057027223 */ /* 0x000fe20000000002 */
[----:B------:R-:W-:Y:S06]  /*84c0*/  @!P0 EXIT ;  /* 0x000000000000894d */ /* 0x000fec0003800000 */
[----:B------:R-:W-:-:S05]  /*84d0*/  F2FP.BF16.F32.PACK_AB R2, RZ, R2 ;  /* 0x00000002ff02723e */ /* 0x000fca00000010ff */
[----:B------:R-:W-:Y:S01]  /*84e0*/  STG.E.U16 desc[UR12][R22.64+0xf2], R2 ;  /* 0x0000f20216007986 */ /* 0x000fe2000c10150c */
[----:B------:R-:W-:Y:S05]  /*84f0*/  EXIT ;  /* 0x000000000000794d */ /* 0x000fea0003800000 */
.L_x_22:
[----:B------:R-:W-:Y:S01]  /*8500*/  ULDC.64 UR4, c[0x0][0x650] ;  /* 0x0001940000047ab9 */ /* 0x000fe20000000a00 */
[-C--:B------:R-:W-:Y:S01]  /*8510*/  FMUL R88, R88, R0.reuse ;  /* 0x0000000058587220 */ /* 0x080fe20000400000 */
[----:B------:R-:W-:Y:S01]  /*8520*/  ISETP.GT.AND P4, PT, R3, 0x1, PT ;  /* 0x000000010300780c */ /* 0x000fe20003f84270 */
[----:B------:R-:W-:Y:S01]  /*8530*/  IMAD.SHL.U32 R9, R12, 0x10, RZ ;  /* 0x000000100c097824 */ /* 0x000fe200078e00ff */
[----:B------:R-:W-:Y:S01]  /*8540*/  LEA R14, P1, R10, UR4, 0x1 ;  /* 0x000000040a0e7c11 */ /* 0x000fe2000f8208ff */
[-C--:B------:R-:W-:Y:S01]  /*8550*/  FMUL R89, R89, R0.reuse ;  /* 0x0000000059597220 */ /* 0x080fe20000400000 */
[----:B------:R-:W-:Y:S01]  /*8560*/  ISETP.GT.AND P2, PT, R4, RZ, P4 ;  /* 0x000000ff0400720c */ /* 0x000fe20002744270 */
[----:B------:R-:W-:Y:S01]  /*8570*/  FMUL R90, R90, R0 ;  /* 0x000000005a5a7220 */ /* 0x000fe20000400000 */
[----:B------:R-:W-:Y:S01]  /*8580*/  F2FP.BF16.F32.PACK_AB R88, RZ, R88 ;  /* 0x00000058ff58723e */ /* 0x000fe200000010ff */
[-C--:B------:R-:W-:Y:S01]  /*8590*/  FMUL R91, R91, R0.reuse ;  /* 0x000000005b5b7220 */ /* 0x080fe20000400000 */
[----:B------:R-:W-:Y:S01]  /*85a0*/  LEA.HI.X R15, R10, UR5, R163, 0x1, P1 ;  /* 0x000000050a0f7c11 */ /* 0x000fe200088f0ca3 */
[-C--:B------:R-:W-:Y:S01]  /*85b0*/  FMUL R92, R92, R0.reuse ;  /* 0x000000005c5c7220 */ /* 0x080fe20000400000 */
[----:B------:R-:W-:Y:S01]  /*85c0*/  SHF.L.U64.HI R5, R12, 0x4, R13 ;  /* 0x000000040c057819 */ /* 0x000fe2000001020d */
[----:B------:R-:W-:Y:S01]  /*85d0*/  FMUL R93, R93, R0 ;  /* 0x000000005d5d7220 */ /* 0x000fe20000400000 */
[----:B------:R-:W-:Y:S01]  /*85e0*/  ISETP.GT.AND P1, PT, R4, 0x8, P5 ;  /* 0x000000080400780c */ /* 0x000fe20002f24270 */
[----:B------:R-:W-:Y:S01]  /*85f0*/  @P0 STG.E.U16 desc[UR12][R14.64], R88 ;  /* 0x000000580e000986 */ /* 0x000fe2000c10150c */
[----:B------:R-:W-:Y:S01]  /*8600*/  IADD3 R16, P0, R9, R14, RZ ;  /* 0x0000000e09107210 */ /* 0x000fe20007f1e0ff */
[----:B------:R-:W-:Y:S01]  /*8610*/  IMAD.SHL.U32 R19, R12, 0x80, RZ ;  /* 0x000000800c137824 */ /* 0x000fe200078e00ff */
[----:B------:R-:W-:Y:S01]  /*8620*/  F2FP.BF16.F32.PACK_AB R89, RZ, R89 ;  /* 0x00000059ff59723e */ /* 0x000fe200000010ff */
[----:B------:R-:W-:Y:S01]  /*8630*/  @P2 IMAD.MOV.U32 R6, RZ, RZ, R14 ;  /* 0x000000ffff062224 */ /* 0x000fe200078e000e */
[----:B------:R-:W-:Y:S01]  /*8640*/  ISETP.GT.AND P3, PT, R3, 0x8, PT ;  /* 0x000000080300780c */ /* 0x000fe20003f64270 */
[--C-:B------:R-:W-:Y:S01]  /*8650*/  IMAD.X R17, R5, 0x1, R15.reuse, P0 ;  /* 0x0000000105117824 */ /* 0x100fe200000e060f */
[----:B------:R-:W-:Y:S01]  /*8660*/  ISETP.GT.AND P0, PT, R4, 0x8, P4 ;  /* 0x000000080400780c */ /* 0x000fe20002704270 */
[----:B------:R-:W-:Y:S01]  /*8670*/  @P2 IMAD.MOV.U32 R7, RZ, RZ, R15 ;  /* 0x000000ffff072224 */ /* 0x000fe200078e000f */
[----:B------:R-:W-:Y:S01]  /*8680*/  F2FP.BF16.F32.PACK_AB R90, RZ, R90 ;  /* 0x0000005aff5a723e */ /* 0x000fe200000010ff */
[-C--:B------:R-:W-:Y:S01]  /*8690*/  FMUL R94, R94, R0.reuse ;  /* 0x000000005e5e7220 */ /* 0x080fe20000400000 */
[----:B------:R-:W-:Y:S01]  /*86a0*/  ISETP.GT.AND P4, PT, R3, 0x9, PT ;  /* 0x000000090300780c */ /* 0x000fe20003f84270 */
[-C--:B------:R-:W-:Y:S01]  /*86b0*/  FMUL R95, R95, R0.reuse ;  /* 0x000000005f5f7220 */ /* 0x080fe20000400000 */
[----:B------:R0:W-:Y:S01]  /*86c0*/  @P2 STG.E.U16 desc[UR12][R6.64+0x2], R89 ;  /* 0x0000025906002986 */ /* 0x0001e2000c10150c */
[----:B------:R-:W-:Y:S01]  /*86d0*/  ISETP.GT.AND P2, PT, R4, RZ, P3 ;  /* 0x000000ff0400720c */ /* 0x000fe20001f44270 */
[-C--:B------:R-:W-:Y:S01]  /*86e0*/  FMUL R96, R96, R0.reuse ;  /* 0x0000000060607220 */ /* 0x080fe20000400000 */
[----:B------:R-:W-:Y:S01]  /*86f0*/  F2FP.BF16.F32.PACK_AB R91, RZ, R91 ;  /* 0x0000005bff5b723e */ /* 0x000fe200000010ff */
[----:B------:R-:W-:Y:S01]  /*8700*/  @P1 STG.E.U16 desc[UR12][R16.64], R90 ;  /* 0x0000005a10001986 */ /* 0x000fe2000c10150c */
[----:B------:R-:W-:Y:S01]  /*8710*/  ISETP.GT.AND P1, PT, R4, RZ, P4 ;  /* 0x000000ff0400720c */ /* 0x000fe20002724270 */
[----:B------:R-:W-:Y:S01]  /*8720*/  FMUL R97, R97, R0 ;  /* 0x0000000061617220 */ /* 0x000fe20000400000 */
[----:B------:R-:W-:Y:S01]  /*8730*/  F2FP.BF16.F32.PACK_AB R92, RZ, R92 ;  /* 0x0000005cff5c723e */ /* 0x000fe200000010ff */
[-C--:B------:R-:W-:Y:S01]  /*8740*/  FMUL R98, R98, R0.reuse ;  /* 0x0000000062627220 */ /* 0x080fe20000400000 */
[----:B------:R-:W-:Y:S01]  /*8750*/  F2FP.BF16.F32.PACK_AB R93, RZ, R93 ;  /* 0x0000005dff5d723e */ /* 0x000fe200000010ff */
[----:B------:R-:W-:Y:S01]  /*8760*/  FMUL R99, R99, R0 ;  /* 0x0000000063637220 */ /* 0x000fe20000400000 */
[----:B------:R-:W-:Y:S01]  /*8770*/  SHF.L.U64.HI R13, R12, 0x7, R13 ;  /* 0x000000070c0d7819 */ /* 0x000fe2000001020d */
[----:B0-----:R-:W-:Y:S01]  /*8780*/  @P0 IMAD.MOV.U32 R6, RZ, RZ, R16 ;  /* 0x000000ffff060224 */ /* 0x001fe200078e0010 */
[----:B------:R-:W-:Y:S01]  /*8790*/  F2FP.BF16.F32.PACK_AB R94, RZ, R94 ;  /* 0x0000005eff5e723e */ /* 0x000fe200000010ff */
[----:B------:R-:W-:Y:S01]  /*87a0*/  @P0 IMAD.MOV.U32 R7, RZ, RZ, R17 ;  /* 0x000000ffff070224 */ /* 0x000fe200078e0011 */
[----:B------:R-:W-:Y:S01]  /*87b0*/  F2FP.BF16.F32.PACK_AB R95, RZ, R95 ;  /* 0x0000005fff5f723e */ /* 0x000fe200000010ff */
[----:B------:R-:W-:Y:S01]  /*87c0*/  FMUL R100, R100, R0 ;  /* 0x0000000064647220 */ /* 0x000fe20000400000 */
[----:B------:R-:W-:Y:S01]  /*87d0*/  F2FP.BF16.F32.PACK_AB R96, RZ, R96 ;  /* 0x00000060ff60723e */ /* 0x000fe200000010ff */
[-C--:B------:R-:W-:Y:S01]  /*87e0*/  FMUL R101, R101, R0.reuse ;  /* 0x0000000065657220 */ /* 0x080fe20000400000 */
[----:B------:R0:W-:Y:S01]  /*87f0*/  @P0 STG.E.U16 desc[UR12][R6.64+0x2], R91 ;  /* 0x0000025b06000986 */ /* 0x0001e2000c10150c */
[----:B------:R-:W-:Y:S01]  /*8800*/  ISETP.GT.AND P0, PT, R4, 0x8, P3 ;  /* 0x000000080400780c */ /* 0x000fe20001f04270 */
[-C--:B------:R-:W-:Y:S01]  /*8810*/  FMUL R102, R102, R0.reuse ;  /* 0x0000000066667220 */ /* 0x080fe20000400000 */
[----:B------:R-:W-:Y:S01]  /*8820*/  ISETP.GT.AND P3, PT, R3, 0x10, PT ;  /* 0x000000100300780c */ /* 0x000fe20003f64270 */
[-C--:B------:R-:W-:Y:S01]  /*8830*/  FMUL R103, R103, R0.reuse ;  /* 0x0000000067677220 */ /* 0x080fe20000400000 */
[----:B------:R-:W-:Y:S01]  /*8840*/  F2FP.BF16.F32.PACK_AB R97, RZ, R97 ;  /* 0x00000061ff61723e */ /* 0x000fe200000010ff */
[----:B------:R-:W-:Y:S01]  /*8850*/  FMUL R104, R104, R0 ;  /* 0x0000000068687220 */ /* 0x000fe20000400000 */
[----:B------:R-:W-:Y:S01]  /*8860*/  F2FP.BF16.F32.PACK_AB R98, RZ, R98 ;  /* 0x00000062ff62723e */ /* 0x000fe200000010ff */
[-C--:B------:R-:W-:Y:S01]  /*8870*/  FMUL R105, R105, R0.reuse ;  /* 0x0000000069697220 */ /* 0x080fe20000400000 */
[----:B------:R-:W-:Y:S01]  /*8880*/  F2FP.BF16.F32.PACK_AB R99, RZ, R99 ;  /* 0x00000063ff63723e */ /* 0x000fe200000010ff */
[----:B------:R-:W-:Y:S01]  /*8890*/  FMUL R106, R106, R0 ;  /* 0x000000006a6a7220 */ /* 0x000fe20000400000 */
[----:B------:R-:W-:Y:S01]  /*88a0*/  F2FP.BF16.F32.PACK_AB R100, RZ, R100 ;  /* 0x00000064ff64723e */ /* 0x000fe200000010ff */
[--C-:B0-----:R-:W-:Y:S01]  /*88b0*/  @P2 IMAD.MOV.U32 R6, RZ, RZ, R14.reuse ;  /* 0x000000ffff062224 */ /* 0x101fe200078e000e */
[----:B------:R-:W-:Y:S01]  /*88c0*/  F2FP.BF16.F32.PACK_AB R101, RZ, R101 ;  /* 0x00000065ff65723e */ /* 0x000fe200000010ff */
[--C-:B------:R-:W-:Y:S01]  /*88d0*/  @P2 IMAD.MOV.U32 R7, RZ, RZ, R15.reuse ;  /* 0x000000ffff072224 */ /* 0x100fe200078e000f */
[----:B------:R-:W-:Y:S01]  /*88e0*/  F2FP.BF16.F32.PACK_AB R102, RZ, R102 ;  /* 0x00000066ff66723e */ /* 0x000fe200000010ff */
[-C--:B------:R-:W-:Y:S01]  /*88f0*/  FMUL R107, R107, R0.reuse ;  /* 0x000000006b6b7220 */ /* 0x080fe20000400000 */
[----:B------:R-:W-:Y:S01]  /*8900*/  F2FP.BF16.F32.PACK_AB R103, RZ, R103 ;  /* 0x00000067ff67723e */ /* 0x000fe200000010ff */
[----:B------:R-:W-:Y:S01]  /*8910*/  FMUL R108, R108, R0 ;  /* 0x000000006c6c7220 */ /* 0x000fe20000400000 */
[----:B------:R0:W-:Y:S01]  /*8920*/  @P2 STG.E.U16 desc[UR12][R6.64+0x10], R92 ;  /* 0x0000105c06002986 */ /* 0x0001e2000c10150c */
[----:B------:R-:W-:Y:S01]  /*8930*/  F2FP.BF16.F32.PACK_AB R104, RZ, R104 ;  /* 0x00000068ff68723e */ /* 0x000fe200000010ff */
        /* <DEDUP_REMOVED lines=8> */
[----:B------:R-:W-:Y:S01]  /*89c0*/  FMUL R113, R113, R0 ;  /* 0x0000000071717220 */ /* 0x000fe20000400000 */
[----:B------:R-:W-:Y:S01]  /*89d0*/  F2FP.BF16.F32.PACK_AB R109, RZ, R109 ;  /* 0x0000006dff6d723e */ /* 0x000fe200000010ff */
[----:B0-----:R-:W-:Y:S01]  /*89e0*/  @P1 IMAD.MOV.U32 R6, RZ, RZ, R14 ;  /* 0x000000ffff061224 */ /* 0x001fe200078e000e */
[----:B------:R-:W-:Y:S01]  /*89f0*/  F2FP.BF16.F32.PACK_AB R110, RZ, R110 ;  /* 0x0000006eff6e723e */ /* 0x000fe200000010ff */
[----:B------:R-:W-:Y:S01]  /*8a00*/  @P1 IMAD.MOV.U32 R7, RZ, RZ, R15 ;  /* 0x000000ffff071224 */ /* 0x000fe200078e000f */
[----:B------:R-:W-:Y:S01]  /*8a10*/  F2FP.BF16.F32.PACK_AB R111, RZ, R111 ;  /* 0x0000006fff6f723e */ /* 0x000fe200000010ff */
[----:B------:R-:W-:Y:S01]  /*8a20*/  FMUL R114, R114, R0 ;  /* 0x0000000072727220 */ /* 0x000fe20000400000 */
[----:B------:R-:W-:Y:S01]  /*8a30*/  F2FP.BF16.F32.PACK_AB R112, RZ, R112 ;  /* 0x00000070ff70723e */ /* 0x000fe200000010ff */
[----:B------:R-:W-:Y:S01]  /*8a40*/  FMUL R115, R115, R0 ;  /* 0x0000000073737220 */ /* 0x000fe20000400000 */
[----:B------:R0:W-:Y:S01]  /*8a50*/  @P1 STG.E.U16 desc[UR12][R6.64+0x12], R93 ;  /* 0x0000125d06001986 */ /* 0x0001e2000c10150c */
[----:B------:R-:W-:Y:S01]  /*8a60*/  IADD3 R10, P1, P2, R9, R14, R19 ;  /* 0x0000000e090a7210 */ /* 0x000fe20007a3e013 */
[-C--:B------:R-:W-:Y:S01]  /*8a70*/  FMUL R116, R116, R0.reuse ;  /* 0x0000000074747220 */ /* 0x080fe20000400000 */
[----:B------:R-:W-:Y:S01]  /*8a80*/  F2FP.BF16.F32.PACK_AB R113, RZ, R113 ;  /* 0x00000071ff71723e */ /* 0x000fe200000010ff */
[-C--:B------:R-:W-:Y:S01]  /*8a90*/  FMUL R117, R117, R0.reuse ;  /* 0x0000000075757220 */ /* 0x080fe20000400000 */
[----:B------:R-:W-:Y:S01]  /*8aa0*/  IADD3.X R11, R5, R15, R13, P1, P2 ;  /* 0x0000000f050b7210 */ /* 0x000fe20000fe440d */
[-C--:B------:R-:W-:Y:S01]  /*8ab0*/  FMUL R118, R118, R0.reuse ;  /* 0x0000000076767220 */ /* 0x080fe20000400000 */
[----:B------:R-:W-:Y:S01]  /*8ac0*/  ISETP.GT.AND P1, PT, R4, 0x8, P4 ;  /* 0x000000080400780c */ /* 0x000fe20002724270 */
[-C--:B------:R-:W-:Y:S01]  /*8ad0*/  FMUL R119, R119, R0.reuse ;  /* 0x0000000077777220 */ /* 0x080fe20000400000 */
[----:B------:R-:W-:Y:S01]  /*8ae0*/  ISETP.GT.AND P2, PT, R3, 0x11, PT ;  /* 0x000000110300780c */ /* 0x000fe20003f44270 */
        /* <DEDUP_REMOVED lines=8> */
[-C--:B------:R-:W-:Y:S01]  /*8b70*/  FMUL R122, R122, R0.reuse ;  /* 0x000000007a7a7220 */ /* 0x080fe20000400000 */
[----:B------:R0:W-:Y:S01]  /*8b80*/  @P0 STG.E.U16 desc[UR12][R6.64+0x10], R94 ;  /* 0x0000105e06000986 */ /* 0x0001e2000c10150c */
[----:B------:R-:W-:Y:S01]  /*8b90*/  ISETP.GT.AND P0, PT, R4, RZ, P3 ;  /* 0x000000ff0400720c */ /* 0x000fe20001f04270 */
[----:B------:R-:W-:Y:S01]  /*8ba0*/  FMUL R123, R123, R0 ;  /* 0x000000007b7b7220 */ /* 0x000fe20000400000 */
        /* <DEDUP_REMOVED lines=9> */
[----:B0-----:R-:W-:Y:S01]  /*8c40*/  @P1 IMAD.MOV.U32 R6, RZ, RZ, R16 ;  /* 0x000000ffff061224 */ /* 0x001fe200078e0010 */
[----:B------:R-:W-:Y:S01]  /*8c50*/  F2FP.BF16.F32.PACK_AB R123, RZ, R123 ;  /* 0x0000007bff7b723e */ /* 0x000fe200000010ff */
[----:B------:R-:W-:Y:S01]  /*8c60*/  @P1 IMAD.MOV.U32 R7, RZ, RZ, R17 ;  /* 0x000000ffff071224 */ /* 0x000fe200078e0011 */
[----:B------:R-:W-:Y:S01]  /*8c70*/  F2FP.BF16.F32.PACK_AB R124, RZ, R124 ;  /* 0x0000007cff7c723e */ /* 0x000fe200000010ff */
[-C--:B------:R-:W-:Y:S01]  /*8c80*/  FMUL R128, R128, R0.reuse ;  /* 0x0000000080807220 */ /* 0x080fe20000400000 */
[----:B------:R-:W-:Y:S01]  /*8c90*/  F2FP.BF16.F32.PACK_AB R125, RZ, R125 ;  /* 0x0000007dff7d723e */ /* 0x000fe200000010ff */
[-C--:B------:R-:W-:Y:S01]  /*8ca0*/  FMUL R129, R129, R0.reuse ;  /* 0x0000000081817220 */ /* 0x080fe20000400000 */
[----:B------:R0:W-:Y:S01]  /*8cb0*/  @P1 STG.E.U16 desc[UR12][R6.64+0x12], R95 ;  /* 0x0000125f06001986 */ /* 0x0001e2000c10150c */
[----:B------:R-:W-:Y:S01]  /*8cc0*/  ISETP.GT.AND P1, PT, R3, 0x19, PT ;  /* 0x000000190300780c */ /* 0x000fe20003f24270 */
        /* <DEDUP_REMOVED lines=33> */
[--C-:B------:R-:W-:Y:S01]  /*8ee0*/  @P0 IMAD.MOV.U32 R7, RZ, RZ, R15.reuse ;  /* 0x000000ffff070224 */ /* 0x100fe200078e000f */
        /* <DEDUP_REMOVED lines=13> */
[----:B------:R-:W-:Y:S01]  /*8fc0*/  ISETP.GT.AND P4, PT, R3, 0x71, PT ;  /* 0x000000710300780c */ /* 0x000fe20003f84270 */
[-C--:B------:R-:W-:Y:S01]  /*8fd0*/  FMUL R149, R149, R0.reuse ;  /* 0x0000000095957220 */ /* 0x080fe20000400000 */
[----:B------:R-:W-:Y:S01]  /*8fe0*/  F2FP.BF16.F32.PACK_AB R145, RZ, R145 ;  /* 0x00000091ff91723e */ /* 0x000fe200000010ff */
[----:B------:R-:W-:Y:S01]  /*8ff0*/  FMUL R150, R150, R0 ;  /* 0x0000000096967220 */ /* 0x000fe20000400000 */
[----:B------:R-:W-:Y:S01]  /*9000*/  F2FP.BF16.F32.PACK_AB R146, RZ, R146 ;  /* 0x00000092ff92723e */ /* 0x000fe200000010ff */
[----:B------:R-:W-:Y:S01]  /*9010*/  @P0 STG.E.U16 desc[UR12][R16.64+0x20], R98 ;  /* 0x0000206210000986 */ /* 0x000fe2000c10150c */
        /* <DEDUP_REMOVED lines=13> */
[----:B------:R-:W-:Y:S01]  /*90f0*/  @P0 STG.E.U16 desc[UR12][R16.64+0x22], R99 ;  /* 0x0000226310000986 */ /* 0x000fe2000c10150c */
[----:B0-----:R-:W-:Y:S01]  /*9100*/  IADD3 R6, P0, R19, R14, RZ ;  /* 0x0000000e13067210 */ /* 0x001fe20007f1e0ff */
[----:B------:R-:W-:Y:S01]  /*9110*/  FMUL R29, R29, R0 ;  /* 0x000000001d1d7220 */ /* 0x000fe20000400000 */
[----:B------:R-:W-:Y:S01]  /*9120*/  F2FP.BF16.F32.PACK_AB R24, RZ, R24 ;  /* 0x00000018ff18723e */ /* 0x000fe200000010ff */
[----:B------:R-:W-:Y:S01]  /*9130*/  FMUL R30, R30, R0 ;  /* 0x000000001e1e7220 */ /* 0x000fe20000400000 */
[----:B------:R-:W-:Y:S01]  /*9140*/  F2FP.BF16.F32.PACK_AB R25, RZ, R25 ;  /* 0x00000019ff19723e */ /* 0x000fe200000010ff */
[----:B------:R-:W-:Y:S01]  /*9150*/  IMAD.X R7, R13, 0x1, R15, P0 ;  /* 0x000000010d077824 */ /* 0x000fe200000e060f */
[----:B------:R-:W-:Y:S01]  /*9160*/  IADD3 R12, P0, R9, R6, RZ ;  /* 0x00000006090c7210 */ /* 0x000fe20007f1e0ff */
[----:B------:R-:W-:Y:S01]  /*9170*/  FMUL R31, R31, R0 ;  /* 0x000000001f1f7220 */ /* 0x000fe20000400000 */
[----:B------:R-:W-:Y:S01]  /*9180*/  F2FP.BF16.F32.PACK_AB R26, RZ, R26 ;  /* 0x0000001aff1a723e */ /* 0x000fe200000010ff */
[-C--:B------:R-:W-:Y:S01]  /*9190*/  FMUL R32, R32, R0.reuse ;  /* 0x0000000020207220 */ /* 0x080fe20000400000 */
[----:B------:R-:W-:Y:S01]  /*91a0*/  F2FP.BF16.F32.PACK_AB R27, RZ, R27 ;  /* 0x0000001bff1b723e */ /* 0x000fe200000010ff */
[----:B------:R-:W-:Y:S01]  /*91b0*/  IMAD.X R13, R5, 0x1, R7, P0 ;  /* 0x00000001050d7824 */ /* 0x000fe200000e0607 */
        /* <DEDUP_REMOVED lines=28> */
[----:B------:R-:W-:Y:S01]  /*9380*/  ISETP.GT.AND P0, PT, R4, 0x8, P2 ;  /* 0x000000080400780c */ /* 0x000fe20001704270 */
[-C--:B------:R-:W-:Y:S01]  /*9390*/  FMUL R45, R45, R0.reuse ;  /* 0x000000002d2d7220 */ /* 0x080fe20000400000 */
        /* <DEDUP_REMOVED lines=98> */
[----:B------:R-:W-:-:S02]  /*99c0*/  F2FP.BF16.F32.PACK_AB R78, RZ, R78 ;  /* 0x0000004eff4e723e */ /* 0x000fc400000010ff */
[----:B------:R-:W-:Y:S02]  /*99d0*/  F2FP.BF16.F32.PACK_AB R79, RZ, R79 ;  /* 0x0000004fff4f723e */ /* 0x000fe400000010ff */
[----:B------:R-:W-:Y:S02]  /*99e0*/  F2FP.BF16.F32.PACK_AB R80, RZ, R80 ;  /* 0x00000050ff50723e */ /* 0x000fe400000010ff */
[----:B------:R-:W-:Y:S02]  /*99f0*/  F2FP.BF16.F32.PACK_AB R81, RZ, R81 ;  /* 0x00000051ff51723e */ /* 0x000fe400000010ff */
[----:B------:R-:W-:Y:S02]  /*9a00*/  F2FP.BF16.F32.PACK_AB R82, RZ, R82 ;  /* 0x00000052ff52723e */ /* 0x000fe400000010ff */
[----:B------:R-:W-:Y:S01]  /*9a10*/  F2FP.BF16.F32.PACK_AB R83, RZ, R83 ;  /* 0x00000053ff53723e */ /* 0x000fe200000010ff */
[----:B------:R-:W-:Y:S01]  /*9a20*/  @P0 STG.E.U16 desc[UR12][R14.64+0x52], R109 ;  /* 0x0000526d0e000986 */ /* 0x000fe2000c10150c */
[----:B------:R-:W-:-:S02]  /*9a30*/  ISETP.GT.AND P0, PT, R4, 0x8, P2 ;  /* 0x000000080400780c */ /* 0x000fc40001704270 */
[----:B------:R-:W-:Y:S02]  /*9a40*/  ISETP.GT.AND P2, PT, R3, 0x30, PT ;  /* 0x000000300300780c */ /* 0x000fe40003f44270 */
[----:B------:R-:W-:Y:S02]  /*9a50*/  F2FP.BF16.F32.PACK_AB R84, RZ, R84 ;  /* 0x00000054ff54723e */ /* 0x000fe400000010ff */
[----:B------:R-:W-:Y:S02]  /*9a60*/  F2FP.BF16.F32.PACK_AB R85, RZ, R85 ;  /* 0x00000055ff55723e */ /* 0x000fe400000010ff */
[----:B------:R-:W-:-:S05]  /*9a70*/  F2FP.BF16.F32.PACK_AB R86, RZ, R86 ;  /* 0x00000056ff56723e */ /* 0x000fca00000010ff */
[----:B------:R-:W-:Y:S01]  /*9a80*/  @P0 STG.E.U16 desc[UR12][R16.64+0x50], R110 ;  /* 0x0000506e10000986 */ /* 0x000fe2000c10150c */
[----:B------:R-:W-:Y:S02]  /*9a90*/  ISETP.GT.AND P0, PT, R4, 0x8, P1 ;  /* 0x000000080400780c */ /* 0x000fe40000f04270 */
[----:B------:R-:W-:-:S11]  /*9aa0*/  ISETP.GT.AND P1, PT, R3, 0x31, PT ;  /* 0x000000310300780c */ /* 0x000fd60003f24270 */
[----:B------:R-:W-:Y:S01]  /*9ab0*/  @P0 STG.E.U16 desc[UR12][R16.64+0x52], R111 ;  /* 0x0000526f10000986 */ /* 0x000fe2000c10150c */
[----:B------:R-:W-:-:S13]  /*9ac0*/  ISETP.GT.AND P0, PT, R4, RZ, P2 ;  /* 0x000000ff0400720c */ /* 0x000fda0001704270 */
[----:B------:R-:W-:Y:S01]  /*9ad0*/  @P0 STG.E.U16 desc[UR12][R14.64+0x60], R112 ;  /* 0x000060700e000986 */ /* 0x000fe2000c10150c */
[----:B------:R-:W-:-:S13]  /*9ae0*/  ISETP.GT.AND P0, PT, R4, RZ, P1 ;  /* 0x000000ff0400720c */ /* 0x000fda0000f04270 */
[----:B------:R-:W-:Y:S01]  /*9af0*/  @P0 STG.E.U16 desc[UR12][R14.64+0x62], R113 ;  /* 0x000062710e000986 */ /* 0x000fe2000c10150c */
[----:B------:R-:W-:Y:S02]  /*9b00*/  ISETP.GT.AND P0, PT, R4, 0x8, P2 ;  /* 0x000000080400780c */ /* 0x000fe40001704270 */
[----:B------:R-:W-:-:S11]  /*9b10*/  ISETP.GT.AND P2, PT, R3, 0x38, PT ;  /* 0x000000380300780c */ /* 0x000fd60003f44270 */
        /* <DEDUP_REMOVED lines=68> */
[----:B------:R-:W-:-:S13]  /*9f60*/  ISETP.GT.AND P0, PT, R4, 0x8, P1 ;  /* 0x000000080400780c */ /* 0x000fda0000f04270 */
[----:B------:R-:W-:Y:S01]  /*9f70*/  @P0 STG.E.U16 desc[UR12][R16.64+0xd0], R142 ;  /* 0x0000d08e10000986 */ /* 0x000fe2000c10150c */
[----:B------:R-:W-:-:S13]  /*9f80*/  ISETP.GT.AND P0, PT, R4, 0x8, P3 ;  /* 0x000000080400780c */ /* 0x000fda0001f04270 */
[----:B------:R-:W-:Y:S01]  /*9f90*/  @P0 STG.E.U16 desc[UR12][R16.64+0xd2], R143 ;  /* 0x0000d28f10000986 */ /* 0x000fe2000c10150c */
[----:B------:R-:W-:-:S04]  /*9fa0*/  ISETP.GT.AND P0, PT, R3, 0x70, PT ;  /* 0x000000700300780c */ /* 0x000fc80003f04270 */
        /* <DEDUP_REMOVED lines=8> */
[----:B------:R-:W-:-:S13]  /*a030*/  ISETP.GT.AND P1, PT, R4, RZ, P2 ;  /* 0x000000ff0400720c */ /* 0x000fda0001724270 */
[----:B------:R-:W-:Y:S01]  /*a040*/  @P1 STG.E.U16 desc[UR12][R14.64+0xf0], R148 ;  /* 0x0000f0940e001986 */ /* 0x000fe2000c10150c */
[----:B------:R-:W-:-:S04]  /*a050*/  ISETP.GT.AND P1, PT, R3, 0x79, PT ;  /* 0x000000790300780c */ /* 0x000fc80003f24270 */
[----:B------:R-:W-:-:S13]  /*a060*/  ISETP.GT.AND P6, PT, R4, RZ, P1 ;  /* 0x000000ff0400720c */ /* 0x000fda0000fc4270 */
[----:B------:R0:W-:Y:S01]  /*a070*/  @P6 STG.E.U16 desc[UR12][R14.64+0xf2], R149 ;  /* 0x0000f2950e006986 */ /* 0x0001e2000c10150c */
[----:B------:R-:W-:-:S13]  /*a080*/  ISETP.GT.AND P6, PT, R4, 0x8, P2 ;  /* 0x000000080400780c */ /* 0x000fda00017c4270 */
[----:B0-----:R-:W-:Y:S02]  /*a090*/  @P6 IMAD.MOV.U32 R14, RZ, RZ, R16 ;  /* 0x000000ffff0e6224 */ /* 0x001fe400078e0010 */
[----:B------:R-:W-:-:S05]  /*a0a0*/  @P6 IMAD.MOV.U32 R15, RZ, RZ, R17 ;  /* 0x000000ffff0f6224 */ /* 0x000fca00078e0011 */
[----:B------:R-:W-:Y:S01]  /*a0b0*/  @P6 STG.E.U16 desc[UR12][R14.64+0xf0], R150 ;  /* 0x0000f0960e006986 */ /* 0x000fe2000c10150c */
[----:B------:R-:W-:-:S13]  /*a0c0*/  ISETP.GT.AND P6, PT, R4, 0x8, P1 ;  /* 0x000000080400780c */ /* 0x000fda0000fc4270 */
[----:B------:R-:W-:Y:S01]  /*a0d0*/  @P6 STG.E.U16 desc[UR12][R16.64+0xf2], R151 ;  /* 0x0000f29710006986 */ /* 0x000fe2000c10150c */
[----:B------:R-:W-:-:S05]  /*a0e0*/  IADD3 R8, P6, R9, R6, RZ ;  /* 0x0000000609087210 */ /* 0x000fca0007fde0ff */
[----:B------:R-:W-:Y:S01]  /*a0f0*/  IMAD.X R9, R5, 0x1, R7, P6 ;  /* 0x0000000105097824 */ /* 0x000fe200030e0607 */
[C---:B------:R-:W-:Y:S02]  /*a100*/  ISETP.GT.AND P6, PT, R4.reuse, 0x40, P5 ;  /* 0x000000400400780c */ /* 0x040fe40002fc4270 */
[----:B------:R-:W-:-:S11]  /*a110*/  ISETP.GT.AND P5, PT, R4, 0x48, P5 ;  /* 0x000000480400780c */ /* 0x000fd60002fa4270 */
[----:B------:R-:W-:Y:S01]  /*a120*/  @P6 STG.E.U16 desc[UR12][R6.64], R24 ;  /* 0x0000001806006986 */ /* 0x000fe2000c10150c */
[----:B------:R-:W-:-:S04]  /*a130*/  ISETP.GT.AND P6, PT, R3, 0x1, PT ;  /* 0x000000010300780c */ /* 0x000fc80003fc4270 */
[----:B------:R-:W-:-:S13]  /*a140*/  ISETP.GT.AND P6, PT, R4, 0x40, P6 ;  /* 0x000000400400780c */ /* 0x000fda00037c4270 */
[----:B------:R-:W-:Y:S01]  /*a150*/  @P6 STG.E.U16 desc[UR12][R6.64+0x2], R25 ;  /* 0x0000021906006986 */ /* 0x000fe2000c10150c */
[----:B------:R-:W-:-:S03]  /*a160*/  ISETP.GT.AND P6, PT, R3, 0x1, PT ;  /* 0x000000010300780c */ /* 0x000fc60003fc4270 */
[----:B------:R-:W-:Y:S01]  /*a170*/  @P5 STG.E.U16 desc[UR12][R12.64], R26 ;  /* 0x0000001a0c005986 */ /* 0x000fe2000c10150c */
[----:B------:R-:W-:Y:S02]  /*a180*/  ISETP.GT.AND P5, PT, R4, 0x48, P6 ;  /* 0x000000480400780c */ /* 0x000fe400037a4270 */
[----:B------:R-:W-:-:S11]  /*a190*/  ISETP.GT.AND P6, PT, R3, 0x8, PT ;  /* 0x000000080300780c */ /* 0x000fd60003fc4270 */
[----:B------:R-:W-:Y:S01]  /*a1a0*/  @P5 STG.E.U16 desc[UR12][R12.64+0x2], R27 ;  /* 0x0000021b0c005986 */ /* 0x000fe2000c10150c */
[----:B------:R-:W-:Y:S02]  /*a1b0*/  ISETP.GT.AND P5, PT, R4, 0x40, P6 ;  /* 0x000000400400780c */ /* 0x000fe400037a4270 */
[----:B------:R-:W-:-:S11]  /*a1c0*/  ISETP.GT.AND P6, PT, R3, 0x9, PT ;  /* 0x000000090300780c */ /* 0x000fd60003fc4270 */
[----:B------:R-:W-:Y:S01]  /*a1d0*/  @P5 STG.E.U16 desc[UR12][R6.64+0x10], R28 ;  /* 0x0000101c06005986 */ /* 0x000fe2000c10150c */
[----:B------:R-:W-:-:S13]  /*a1e0*/  ISETP.GT.AND P5, PT, R4, 0x40, P6 ;  /* 0x000000400400780c */ /* 0x000fda00037a4270 */
[----:B------:R-:W-:Y:S01]  /*a1f0*/  @P5 STG.E.U16 desc[UR12][R6.64+0x12], R29 ;  /* 0x0000121d06005986 */ /* 0x000fe2000c10150c */
[----:B------:R-:W-:-:S04]  /*a200*/  ISETP.GT.AND P5, PT, R3, 0x8, PT ;  /* 0x000000080300780c */ /* 0x000fc80003fa4270 */
[----:B------:R-:W-:-:S13]  /*a210*/  ISETP.GT.AND P5, PT, R4, 0x48, P5 ;  /* 0x000000480400780c */ /* 0x000fda0002fa4270 */
[----:B------:R0:W-:Y:S01]  /*a220*/  @P5 STG.E.U16 desc[UR12][R8.64+0x10], R30 ;  /* 0x0000101e08005986 */ /* 0x0001e2000c10150c */
        /* <DEDUP_REMOVED lines=10> */
[----:B0-----:R-:W-:Y:S02]  /*a2d0*/  @P5 IMAD.MOV.U32 R8, RZ, RZ, R10 ;  /* 0x000000ffff085224 */ /* 0x001fe400078e000a */
[----:B------:R-:W-:-:S05]  /*a2e0*/  @P5 IMAD.MOV.U32 R9, RZ, RZ, R11 ;  /* 0x000000ffff095224 */ /* 0x000fca00078e000b */
[----:B------:R0:W-:Y:S01]  /*a2f0*/  @P5 STG.E.U16 desc[UR12][R8.64+0x20], R34 ;  /* 0x0000202208005986 */ /* 0x0001e2000c10150c */
[----:B------:R-:W-:Y:S02]  /*a300*/  ISETP.GT.AND P5, PT, R4, 0x48, P6 ;  /* 0x000000480400780c */ /* 0x000fe400037a4270 */
[----:B------:R-:W-:-:S11]  /*a310*/  ISETP.GT.AND P6, PT, R3, 0x18, PT ;  /* 0x000000180300780c */ /* 0x000fd60003fc4270 */
[----:B0-----:R-:W-:Y:S02]  /*a320*/  @P5 IMAD.MOV.U32 R8, RZ, RZ, R10 ;  /* 0x000000ffff085224 */ /* 0x001fe400078e000a */
[----:B------:R-:W-:-:S05]  /*a330*/  @P5 IMAD.MOV.U32 R9, RZ, RZ, R11 ;  /* 0x000000ffff095224 */ /* 0x000fca00078e000b */
[----:B------:R0:W-:Y:S01]  /*a340*/  @P5 STG.E.U16 desc[UR12][R8.64+0x22], R35 ;  /* 0x0000222308005986 */ /* 0x0001e2000c10150c */
        /* <DEDUP_REMOVED lines=144> */
[----:B------:R-:W-:Y:S01]  /*ac50*/  @P5 STG.E.U16 desc[UR12][R8.64+0xc0], R74 ;  /* 0x0000c04a08005986 */ /* 0x000fe2000c10150c */
[----:B------:R-:W-:Y:S02]  /*ac60*/  ISETP.GT.AND P5, PT, R4, 0x48, P6 ;  /* 0x000000480400780c */ /* 0x000fe400037a4270 */
[----:B------:R-:W-:-:S11]  /*ac70*/  ISETP.GT.AND P6, PT, R3, 0x68, PT ;  /* 0x000000680300780c */ /* 0x000fd60003fc4270 */
[----:B------:R-:W-:Y:S02]  /*ac80*/  @P5 IMAD.MOV.U32 R2, RZ, RZ, R10 ;  /* 0x000000ffff025224 */ /* 0x000fe400078e000a */
[----:B------:R-:W-:-:S05]  /*ac90*/  @P5 IMAD.MOV.U32 R3, RZ, RZ, R11 ;  /* 0x000000ffff035224 */ /* 0x000fca00078e000b */
[----:B------:R0:W-:Y:S01]  /*aca0*/  @P5 STG.E.U16 desc[UR12][R2.64+0xc2], R75 ;  /* 0x0000c24b02005986 */ /* 0x0001e2000c10150c */
[----:B------:R-:W-:-:S13]  /*acb0*/  ISETP.GT.AND P5, PT, R4, 0x40, P6 ;  /* 0x000000400400780c */ /* 0x000fda00037a4270 */
[----:B------:R-:W-:Y:S01]  /*acc0*/  @P5 STG.E.U16 desc[UR12][R6.64+0xd0], R76 ;  /* 0x0000d04c06005986 */ /* 0x000fe2000c10150c */
[C---:B------:R-:W-:Y:S02]  /*acd0*/  ISETP.GT.AND P5, PT, R4.reuse, 0x40, P3 ;  /* 0x000000400400780c */ /* 0x040fe40001fa4270 */
[----:B------:R-:W-:-:S11]  /*ace0*/  ISETP.GT.AND P3, PT, R4, 0x48, P3 ;  /* 0x000000480400780c */ /* 0x000fd60001f64270 */
[----:B------:R-:W-:Y:S01]  /*acf0*/  @P5 STG.E.U16 desc[UR12][R6.64+0xd2], R77 ;  /* 0x0000d24d06005986 */ /* 0x000fe2000c10150c */
[C---:B------:R-:W-:Y:S02]  /*ad00*/  ISETP.GT.AND P5, PT, R4.reuse, 0x48, P6 ;  /* 0x000000480400780c */ /* 0x040fe400037a4270 */
[C---:B------:R-:W-:Y:S02]  /*ad10*/  ISETP.GT.AND P6, PT, R4.reuse, 0x40, P0 ;  /* 0x000000400400780c */ /* 0x040fe400007c4270 */
[----:B------:R-:W-:-:S09]  /*ad20*/  ISETP.GT.AND P0, PT, R4, 0x48, P0 ;  /* 0x000000480400780c */ /* 0x000fd20000704270 */
[----:B0-----:R-:W-:Y:S02]  /*ad30*/  @P5 IMAD.MOV.U32 R2, RZ, RZ, R10 ;  /* 0x000000ffff025224 */ /* 0x001fe400078e000a */
[----:B------:R-:W-:-:S05]  /*ad40*/  @P5 IMAD.MOV.U32 R3, RZ, RZ, R11 ;  /* 0x000000ffff035224 */ /* 0x000fca00078e000b */
[----:B------:R0:W-:Y:S01]  /*ad50*/  @P5 STG.E.U16 desc[UR12][R2.64+0xd0], R78 ;  /* 0x0000d04e02005986 */ /* 0x0001e2000c10150c */
[C---:B------:R-:W-:Y:S02]  /*ad60*/  ISETP.GT.AND P5, PT, R4.reuse, 0x40, P4 ;  /* 0x000000400400780c */ /* 0x040fe400027a4270 */
[----:B------:R-:W-:Y:S01]  /*ad70*/  ISETP.GT.AND P4, PT, R4, 0x48, P4 ;  /* 0x000000480400780c */ /* 0x000fe20002784270 */
[----:B0-----:R-:W-:Y:S02]  /*ad80*/  @P3 IMAD.MOV.U32 R2, RZ, RZ, R10 ;  /* 0x000000ffff023224 */ /* 0x001fe400078e000a */
[----:B------:R-:W-:-:S05]  /*ad90*/  @P3 IMAD.MOV.U32 R3, RZ, RZ, R11 ;  /* 0x000000ffff033224 */ /* 0x000fca00078e000b */
[----:B------:R0:W-:Y:S01]  /*ada0*/  @P3 STG.E.U16 desc[UR12][R2.64+0xd2], R79 ;  /* 0x0000d24f02003986 */ /* 0x0001e2000c10150c */
[C---:B------:R-:W-:Y:S02]  /*adb0*/  ISETP.GT.AND P3, PT, R4.reuse, 0x40, P1 ;  /* 0x000000400400780c */ /* 0x040fe40000f64270 */
[C---:B------:R-:W-:Y:S01]  /*adc0*/  ISETP.GT.AND P1, PT, R4.reuse, 0x48, P1 ;  /* 0x000000480400780c */ /* 0x040fe20000f24270 */
[----:B------:R-:W-:Y:S01]  /*add0*/  @P6 STG.E.U16 desc[UR12][R6.64+0xe0], R80 ;  /* 0x0000e05006006986 */ /* 0x000fe2000c10150c */
[C---:B------:R-:W-:Y:S02]  /*ade0*/  ISETP.GT.AND P6, PT, R4.reuse, 0x40, P2 ;  /* 0x000000400400780c */ /* 0x040fe400017c4270 */
[----:B------:R-:W-:Y:S01]  /*adf0*/  ISETP.GT.AND P2, PT, R4, 0x48, P2 ;  /* 0x000000480400780c */ /* 0x000fe20001744270 */
[----:B------:R-:W-:Y:S01]  /*ae00*/  @P5 STG.E.U16 desc[UR12][R6.64+0xe2], R81 ;  /* 0x0000e25106005986 */ /* 0x000fe2000c10150c */
[----:B0-----:R-:W-:Y:S02]  /*ae10*/  @P0 IMAD.MOV.U32 R2, RZ, RZ, R10 ;  /* 0x000000ffff020224 */ /* 0x001fe400078e000a */
[----:B------:R-:W-:-:S05]  /*ae20*/  @P0 IMAD.MOV.U32 R3, RZ, RZ, R11 ;  /* 0x000000ffff030224 */ /* 0x000fca00078e000b */
[----:B------:R0:W-:Y:S02]  /*ae30*/  @P0 STG.E.U16 desc[UR12][R2.64+0xe0], R82 ;  /* 0x0000e05202000986 */ /* 0x0001e4000c10150c */
[----:B0-----:R-:W-:Y:S02]  /*ae40*/  @P4 IMAD.MOV.U32 R2, RZ, RZ, R10 ;  /* 0x000000ffff024224 */ /* 0x001fe400078e000a */
[----:B------:R-:W-:-:S05]  /*ae50*/  @P4 IMAD.MOV.U32 R3, RZ, RZ, R11 ;  /* 0x000000ffff034224 */ /* 0x000fca00078e000b */
[----:B------:R0:W-:Y:S04]  /*ae60*/  @P4 STG.E.U16 desc[UR12][R2.64+0xe2], R83 ;  /* 0x0000e25302004986 */ /* 0x0001e8000c10150c */
[----:B------:R1:W-:Y:S04]  /*ae70*/  @P6 STG.E.U16 desc[UR12][R6.64+0xf0], R84 ;  /* 0x0000f05406006986 */ /* 0x0003e8000c10150c */
[----:B------:R1:W-:Y:S01]  /*ae80*/  @P3 STG.E.U16 desc[UR12][R6.64+0xf2], R85 ;  /* 0x0000f25506003986 */ /* 0x0003e2000c10150c */
[----:B0-----:R-:W-:Y:S02]  /*ae90*/  @P2 IMAD.MOV.U32 R2, RZ, RZ, R10 ;  /* 0x000000ffff022224 */ /* 0x001fe400078e000a */
[----:B------:R-:W-:-:S05]  /*aea0*/  @P2 IMAD.MOV.U32 R3, RZ, RZ, R11 ;  /* 0x000000ffff032224 */ /* 0x000fca00078e000b */
[----:B------:R1:W-:Y:S01]  /*aeb0*/  @P2 STG.E.U16 desc[UR12][R2.64+0xf0], R86 ;  /* 0x0000f05602002986 */ /* 0x0003e2000c10150c */
[----:B------:R-:W-:Y:S05]  /*aec0*/  @!P1 EXIT ;  /* 0x000000000000994d */ /* 0x000fea0003800000 */
[----:B------:R-:W-:-:S05]  /*aed0*/  F2FP.BF16.F32.PACK_AB R0, RZ, R0 ;  /* 0x00000000ff00723e */ /* 0x000fca00000010ff */
[----:B------:R-:W-:Y:S01]  /*aee0*/  STG.E.U16 desc[UR12][R10.64+0xf2], R0 ;  /* 0x0000f2000a007986 */ /* 0x000fe2000c10150c */
[----:B------:R-:W-:Y:S05]  /*aef0*/  EXIT ;  /* 0x000000000000794d */ /* 0x000fea0003800000 */
.L_x_10:
[----:B------:R-:W-:-:S13]  /*af00*/  ISETP.NE.AND P0, PT, R6, RZ, PT ;  /* 0x000000ff0600720c */ /* 0x000fda0003f05270 */
[----:B------:R-:W-:Y:S05]  /*af10*/  @P0 EXIT ;  /* 0x000000000000094d */ /* 0x000fea0003800000 */
[----:B------:R-:W-:Y:S01]  /*af20*/  ELECT P0, URZ, PT ;  /* 0x00000000003f782f */ /* 0x000fe20003800000 */
[----:B------:R-:W-:-:S12]  /*af30*/  BSSY B0, `(.L_x_273) ;  /* 0x000008d000007945 */ /* 0x000fd80003800000 */
[----:B------:R-:W-:Y:S05]  /*af40*/  @!P0 BRA `(.L_x_274) ;  /* 0x00000008002c8947 */ /* 0x000fea0003800000 */
[----:B------:R-:W-:Y:S02]  /*af50*/  ISETP.GE.AND P0, PT, R18, 0x1, PT ;  /* 0x000000011200780c */ /* 0x000fe40003f06270 */
[----:B------:R-:W-:-:S04]  /*af60*/  SHF.R.S32.HI R5, RZ, 0x1f, R12 ;  /* 0x0000001fff057819 */ /* 0x000fc8000001140c */
[----:B---3-5:R-:W-:-:S07]  /*af70*/  LEA.HI R2, R5, R12, RZ, 0x7 ;  /* 0x0000000c05027211 */ /* 0x028fce00078f38ff */
[----:B------:R-:W-:Y:S05]  /*af80*/  @!P0 BRA `(.L_x_274) ;  /* 0x00000008001c8947 */ /* 0x000fea0003800000 */
[----:B------:R-:W0:Y:S01]  /*af90*/  S2R R0, SR_CTAID.X ;  /* 0x0000000000007919 */ /* 0x000e220000002500 */
[----:B------:R-:W1:Y:S01]  /*afa0*/  LDC.64 R4, c[0x0][0x4f8] ;  /* 0x00013e00ff047b82 */ /* 0x000e620000000a00 */
[----:B------:R-:W-:Y:S01]  /*afb0*/  LOP3.LUT R11, R2, 0xffffff80, RZ, 0xc0, !PT ;  /* 0xffffff80020b7812 */ /* 0x000fe200078ec0ff */
[----:B------:R-:W-:Y:S01]  /*afc0*/  ULDC.64 UR4, c[0x0][0x4c0] ;  /* 0x0001300000047ab9 */ /* 0x000fe20000000a00 */
[C---:B------:R-:W-:Y:S01]  /*afd0*/  LOP3.LUT P0, RZ, R12.reuse, 0x1f, RZ, 0xc0, !PT ;  /* 0x0000001f0cff7812 */ /* 0x040fe2000780c0ff */
[----:B------:R-:W-:Y:S01]  /*afe0*/  IMAD.SHL.U32 R155, R155, 0x80, RZ ;  /* 0x000000809b9b7824 */ /* 0x000fe200078e00ff */
[----:B------:R-:W-:Y:S01]  /*aff0*/  LOP3.LUT R10, R3, 0x2, RZ, 0xfc, !PT ;  /* 0x00000002030a7812 */ /* 0x000fe200078efcff */
[----:B------:R-:W-:Y:S02]  /*b000*/  IMAD.IADD R11, R12, 0x1, -R11 ;  /* 0x000000010c0b7824 */ /* 0x000fe400078e0a0b */
[----:B------:R-:W2:Y:S01]  /*b010*/  LDC R7, c[0x0][0x500] ;  /* 0x00014000ff077b82 */ /* 0x000ea20000000800 */
[----:B------:R-:W-:-:S02]  /*b020*/  VIADD R13, R9, 0x1 ;  /* 0x00000001090d7836 */ /* 0x000fc40000000000 */
[C---:B------:R-:W-:Y:S01]  /*b030*/  ISETP.NE.AND P2, PT, R11.reuse, RZ, PT ;  /* 0x000000ff0b00720c */ /* 0x040fe20003f45270 */
[----:B------:R-:W-:Y:S01]  /*b040*/  IMAD.MOV.U32 R12, RZ, RZ, RZ ;  /* 0x000000ffff0c7224 */ /* 0x000fe200078e00ff */
[----:B------:R-:W-:Y:S01]  /*b050*/  ISETP.NE.OR P0, PT, R11, RZ, !P0 ;  /* 0x000000ff0b00720c */ /* 0x000fe20004705670 */
[----:B------:R-:W-:Y:S02]  /*b060*/  IMAD.MOV.U32 R2, RZ, RZ, RZ ;  /* 0x000000ffff027224 */ /* 0x000fe400078e00ff */
[----:B------:R-:W-:Y:S02]  /*b070*/  VIADD R14, R155, 0x40 ;  /* 0x000000409b0e7836 */ /* 0x000fe40000000000 */
[----:B-1----:R-:W-:Y:S01]  /*b080*/  IMAD R23, R23, UR4, R4 ;  /* 0x0000000417177c24 */ /* 0x002fe2000f8e0204 */
[----:B------:R-:W-:Y:S01]  /*b090*/  ULDC UR4, c[0x0][0x4c8] ;  /* 0x0001320000047ab9 */ /* 0x000fe20000000800 */
[----:B------:R-:W-:Y:S02]  /*b0a0*/  IMAD R160, R160, UR5, R5 ;  /* 0x00000005a0a07c24 */ /* 0x000fe4000f8e0205 */
[----:B0-----:R-:W-:-:S02]  /*b0b0*/  IMAD.SHL.U32 R6, R0, 0x80, RZ ;  /* 0x0000008000067824 */ /* 0x001fc400078e00ff */
[----:B--2---:R-:W-:Y:S02]  /*b0c0*/  IMAD R7, R16, UR4, R7 ;  /* 0x0000000410077c24 */ /* 0x004fe4000f8e0207 */
[----:B------:R-:W-:Y:S02]  /*b0d0*/  IMAD.MOV.U32 R0, RZ, RZ, 0x1 ;  /* 0x00000001ff007424 */ /* 0x000fe400078e00ff */
[----:B------:R-:W-:-:S07]  /*b0e0*/  VIADD R8, R6, 0x40 ;  /* 0x0000004006087836 */ /* 0x000fce0000000000 */
.L_x_278:
[----:B------:R-:W0:Y:S01]  /*b0f0*/  S2R R5, SR_CgaCtaId ;  /* 0x0000000000057919 */ /* 0x000e220000008800 */
[----:B------:R-:W-:-:S04]  /*b100*/  MOV R4, 0x400 ;  /* 0x0000040000047802 */ /* 0x000fc80000000f00 */
[----:B0-----:R-:W-:Y:S02]  /*b110*/  LEA R11, R5, R4, 0x18 ;  /* 0x00000004050b7211 */ /* 0x001fe400078ec0ff */
[----:B------:R-:W-:-:S03]  /*b120*/  SHF.L.U32 R4, R0, 0x1f, RZ ;  /* 0x0000001f00047819 */ /* 0x000fc600000006ff */
[----:B------:R-:W-:-:S07]  /*b130*/  IMAD R5, R2, 0x8, R11 ;  /* 0x0000000802057824 */ /* 0x000fce00078e020b */
.L_x_275:
[----:B0-----:R0:W1:Y:S02]  /*b140*/  SYNCS.PHASECHK.TRANS64.TRYWAIT P1, [R5+URZ+0x38070], R4 ;  /* 0x03807004050075a7 */ /* 0x001064000802017f */
[----:B-1----:R-:W-:Y:S05]  /*b150*/  @!P1 NANOSLEEP.SYNCS 0x989680 ;  /* 0x009896800000995d */ /* 0x002fea0003900000 */
[----:B------:R-:W1:Y:S02]  /*b160*/  @!P1 SYNCS.PHASECHK.TRANS64 P1, [R5+URZ+0x38070], R4 ;  /* 0x03807004050095a7 */ /* 0x000e64000802007f */
[----:B-1----:R-:W-:Y:S05]  /*b170*/  @!P1 BRA `(.L_x_275) ;  /* 0xfffffffc00f09947 */ /* 0x002fea000383ffff */
[----:B0-----:R-:W0:Y:S02]  /*b180*/  @!P2 LDC R4, c[0x0][0x580] ;  /* 0x00016000ff04ab82 */ /* 0x001e240000000800 */
[----:B0-----:R0:W-:Y:S02]  /*b190*/  @!P2 SYNCS.ARRIVE.TRANS64 RZ, [R5+URZ+0x38000], R4 ;  /* 0x0380000405ffa9a7 */ /* 0x0011e4000800003f */
[----:B0-----:R-:W-:-:S04]  /*b1a0*/  PRMT R4, R10, 0x9910, RZ ;  /* 0x000099100a047816 */ /* 0x001fc800000000ff */
[----:B------:R-:W-:-:S13]  /*b1b0*/  ISETP.NE.AND P1, PT, R4, 0x2, PT ;  /* 0x000000020400780c */ /* 0x000fda0003f25270 */
[----:B------:R-:W-:Y:S05]  /*b1c0*/  @P1 BRA `(.L_x_276) ;  /* 0x0000000000041947 */ /* 0x000fea0003800000 */
[----:B------:R-:W-:Y:S01]  /*b1d0*/  BPT.TRAP 0x1 ;  /* 0x000000040000795c */ /* 0x000fe20000300000 */
.L_x_276:
[----:B------:R-:W-:Y:S05]  /*b1e0*/  @P0 BRA `(.L_x_277) ;  /* 0x0000000000040947 */ /* 0x000fea0003800000 */
[----:B------:R-:W-:Y:S01]  /*b1f0*/  BPT.TRAP 0x1 ;  /* 0x000000040000795c */ /* 0x000fe20000300000 */
.L_x_277:
[----:B------:R-:W-:Y:S01]  /*b200*/  ULDC UR11, c[0x0][0x490] ;  /* 0x00012400000b7ab9 */ /* 0x000fe20000000800 */
[----:B------:R-:W-:Y:S01]  /*b210*/  R2UR UR6, R12 ;  /* 0x000000000c0672ca */ /* 0x000fe200000e0000 */
[----:B------:R-:W-:Y:S01]  /*b220*/  UISETP.NE.AND UP0, UPT, UR11, 0x1, UPT ;  /* 0x000000010b00788c */ /* 0x000fe2000bf05270 */
[----:B------:R-:W-:Y:S01]  /*b230*/  IMAD.U32 R4, R160, 0x20, R23 ;  /* 0x00000020a0047824 */ /* 0x000fe200078e0017 */
[----:B------:R-:W-:Y:S01]  /*b240*/  ULDC UR10, c[0x0][0x49c] ;  /* 0x00012700000a7ab9 */ /* 0x000fe20000000800 */
[----:B------:R-:W-:Y:S01]  /*b250*/  ULDC UR21, c[0x0][0x4a8] ;  /* 0x00012a0000157ab9 */ /* 0x000fe20000000800 */
[----:B------:R-:W-:Y:S01]  /*b260*/  UISETP.NE.AND UP1, UPT, UR10, 0x1, UPT ;  /* 0x000000010a00788c */ /* 0x000fe2000bf25270 */
[----:B------:R-:W-:Y:S01]  /*b270*/  IMAD.U32 R4, R7, 0x400, R4 ;  /* 0x0000040007047824 */ /* 0x000fe200078e0004 */
[----:B------:R-:W-:Y:S01]  /*b280*/  ULDC.64 UR22, c[0x0][0x198] ;  /* 0x0000660000167ab9 */ /* 0x000fe20000000a00 */
[----:B------:R-:W-:Y:S01]  /*b290*/  UIADD3 UR11, -UR11, URZ, URZ ;  /* 0x0000003f0b0b7290 */ /* 0x000fe2000fffe13f */
[----:B------:R-:W-:Y:S01]  /*b2a0*/  VIADD R13, R13, 0xffffffff ;  /* 0xffffffff0d0d7836 */ /* 0x000fe20000000000 */
[----:B------:R-:W-:-:S02]  /*b2b0*/  UIADD3 UR38, UP2, UR22, 0x1f0, URZ ;  /* 0x000001f016267890 */ /* 0x000fc4000ff5e03f */
[----:B------:R-:W-:Y:S01]  /*b2c0*/  @UP0 ULDC UR4, c[0x0][0x494] ;  /* 0x0001250000040ab9 */ /* 0x000fe20000000800 */
[----:B------:R-:W-:Y:S01]  /*b2d0*/  @UP0 ULDC UR8, c[0x0][0x494] ;  /* 0x0001250000080ab9 */ /* 0x000fe20000000800 */
[----:B------:R-:W-:Y:S01]  /*b2e0*/  UIMAD.WIDE.U32 UR4, UR6, UR4, URZ ;  /* 0x00000004060472a5 */ /* 0x000fe2000f8e003f */
[----:B------:R-:W-:Y:S01]  /*b2f0*/  ISETP.GT.AND P3, PT, R13, 0x1, PT ;  /* 0x000000010d00780c */ /* 0x000fe20003f64270 */
[----:B------:R-:W-:Y:S01]  /*b300*/  UIMAD.WIDE.U32 UR8, UR6, UR8, URZ ;  /* 0x00000008060872a5 */ /* 0x000fe2000f8e003f */
[----:B------:R-:W-:Y:S01]  /*b310*/  @UP0 ULDC UR7, c[0x0][0x498] ;  /* 0x0001260000070ab9 */ /* 0x000fe20000000800 */
[----:B------:R-:W-:Y:S01]  /*b320*/  UMOV UR15, UR6 ;  /* 0x00000006000f7c82 */ /* 0x000fe20008000000 */
[----:B------:R-:W-:Y:S01]  /*b330*/  @UP0 ULDC UR12, c[0x0][0x498] ;  /* 0x00012600000c0ab9 */ /* 0x000fe20000000800 */
[----:B------:R-:W-:Y:S01]  /*b340*/  @UP0 USHF.R.U32.HI UR6, URZ, UR7, UR5 ;  /* 0x000000073f060299 */ /* 0x000fe20008011605 */
[C---:B------:R-:W-:Y:S01]  /*b350*/  R2UR UR7, R12.reuse ;  /* 0x000000000c0772ca */ /* 0x040fe200000e0000 */
[----:B------:R-:W-:Y:S01]  /*b360*/  @UP1 ULDC.64 UR16, c[0x0][0x4a0] ;  /* 0x0001280000101ab9 */ /* 0x000fe20000000a00 */
[----:B------:R-:W-:Y:S01]  /*b370*/  @UP0 USHF.R.U32.HI UR15, URZ, UR12, UR9 ;  /* 0x0000000c3f0f0299 */ /* 0x000fe20008011609 */
[----:B------:R-:W-:Y:S01]  /*b380*/  R2UR UR8, R11 ;  /* 0x000000000b0872ca */ /* 0x000fe200000e0000 */
[----:B------:R-:W-:Y:S01]  /*b390*/  UISETP.NE.AND UP0, UPT, UR21, 0x1, UPT ;  /* 0x000000011500788c */ /* 0x000fe2000bf05270 */
[----:B------:R-:W-:Y:S01]  /*b3a0*/  VIADD R12, R12, 0x20 ;  /* 0x000000200c0c7836 */ /* 0x000fe20000000000 */
[----:B------:R-:W-:Y:S01]  /*b3b0*/  UIMAD.WIDE.U32 UR4, UR6, UR16, URZ ;  /* 0x00000010060472a5 */ /* 0x000fe2000f8e003f */
[----:B------:R-:W-:Y:S01]  /*b3c0*/  R2UR UR16, R5 ;  /* 0x00000000051072ca */ /* 0x000fe200000e0000 */
[----:B------:R-:W-:Y:S01]  /*b3d0*/  @UP1 ULDC.64 UR18, c[0x0][0x4a0] ;  /* 0x0001280000121ab9 */ /* 0x000fe20000000a00 */
[----:B------:R-:W-:Y:S01]  /*b3e0*/  UMOV UR9, UR6 ;  /* 0x0000000600097c82 */ /* 0x000fe20008000000 */
[----:B------:R-:W-:-:S02]  /*b3f0*/  UIMAD.WIDE.U32 UR12, UR15, UR18, URZ ;  /* 0x000000120f0c72a5 */ /* 0x000fc4000f8e003f */
[----:B------:R-:W-:Y:S01]  /*b400*/  @UP1 USHF.R.U32.HI UR9, URZ, UR17, UR5 ;  /* 0x000000113f091299 */ /* 0x000fe20008011605 */
[C---:B------:R-:W-:Y:S01]  /*b410*/  R2UR UR4, R2.reuse ;  /* 0x00000000020472ca */ /* 0x040fe200000e0000 */
[----:B------:R-:W-:Y:S01]  /*b420*/  UIADD3.X UR39, URZ, UR23, URZ, UP2, !UPT ;  /* 0x000000173f277290 */ /* 0x000fe200097fe43f */
[----:B------:R-:W-:Y:S01]  /*b430*/  VIADD R2, R2, 0x1 ;  /* 0x0000000102027836 */ /* 0x000fe20000000000 */
[----:B------:R-:W-:Y:S01]  /*b440*/  UMOV UR17, UR15 ;  /* 0x0000000f00117c82 */ /* 0x000fe20008000000 */
[----:B------:R-:W-:Y:S02]  /*b450*/  @UP1 USHF.R.U32.HI UR17, URZ, UR19, UR13 ;  /* 0x000000133f111299 */ /* 0x000fe4000801160d */
[----:B------:R-:W-:Y:S01]  /*b460*/  UIADD3 UR28, UP1, UR22, 0xf0, URZ ;  /* 0x000000f0161c7890 */ /* 0x000fe2000ff3e03f */
[----:B------:R-:W-:Y:S01]  /*b470*/  ISETP.NE.AND P1, PT, R2, 0xe, PT ;  /* 0x0000000e0200780c */ /* 0x000fe20003f25270 */
[----:B------:R-:W-:Y:S01]  /*b480*/  @UP0 ULDC UR36, c[0x0][0x4ac] ;  /* 0x00012b0000240ab9 */ /* 0x000fe20000000800 */
[----:B------:R-:W-:-:S02]  /*b490*/  UIMAD UR19, UR6, UR11, UR7 ;  /* 0x0000000b061372a4 */ /* 0x000fc4000f8e0207 */
[----:B------:R-:W-:Y:S01]  /*b4a0*/  UIADD3.X UR29, URZ, UR23, URZ, UP1, !UPT ;  /* 0x000000173f1d7290 */ /* 0x000fe20008ffe43f */
[----:B------:R-:W-:Y:S01]  /*b4b0*/  SEL R5, RZ, 0x1, P1 ;  /* 0x00000001ff057807 */ /* 0x000fe20000800000 */
[----:B------:R-:W-:Y:S01]  /*b4c0*/  UIMAD.WIDE.U32 UR36, UR9, UR36, URZ ;  /* 0x00000024092472a5 */ /* 0x000fe2000f8e003f */
[----:B------:R-:W-:Y:S01]  /*b4d0*/  SEL R2, R2, RZ, P1 ;  /* 0x000000ff02027207 */ /* 0x000fe20000800000 */
[----:B------:R-:W-:Y:S01]  /*b4e0*/  UIADD3 UR23, -UR17, URZ, URZ ;  /* 0x0000003f11177290 */ /* 0x000fe2000fffe13f */
[----:B------:R-:W-:Y:S01]  /*b4f0*/  LOP3.LUT R0, R0, R5, RZ, 0x3c, !PT ;  /* 0x0000000500007212 */ /* 0x000fe200078e3cff */
[----:B------:R-:W-:Y:S01]  /*b500*/  @UP0 ULDC UR34, c[0x0][0x4ac] ;  /* 0x00012b0000220ab9 */ /* 0x000fe20000000800 */
[----:B------:R-:W-:Y:S01]  /*b510*/  UIMAD UR11, UR15, UR11, UR7 ;  /* 0x0000000b0f0b72a4 */ /* 0x000fe2000f8e0207 */
[----:B------:R-:W-:Y:S01]  /*b520*/  @UP0 ULDC UR26, c[0x0][0x4b0] ;  /* 0x00012c00001a0ab9 */ /* 0x000fe20000000800 */
[----:B------:R-:W-:Y:S01]  /*b530*/  ULDC UR14, c[0x0][0x4cc] ;  /* 0x00013300000e7ab9 */ /* 0x000fe20000000800 */
[----:B------:R-:W-:Y:S01]  /*b540*/  ULDC UR18, c[0x0][0x4ec] ;  /* 0x00013b0000127ab9 */ /* 0x000fe20000000800 */
[----:B------:R-:W-:-:S02]  /*b550*/  UIADD3 UR20, -UR9, URZ, URZ ;  /* 0x0000003f09147290 */ /* 0x000fc4000fffe13f */
[----:B------:R-:W-:Y:S01]  /*b560*/  UIMAD.WIDE.U32 UR34, UR17, UR34, URZ ;  /* 0x00000022112272a5 */ /* 0x000fe2000f8e003f */
[----:B------:R-:W-:Y:S01]  /*b570*/  UMOV UR22, UR9 ;  /* 0x0000000900167c82 */ /* 0x000fe20008000000 */
[----:B------:R-:W-:Y:S01]  /*b580*/  UIMAD UR23, UR10, UR23, UR15 ;  /* 0x000000170a1772a4 */ /* 0x000fe2000f8e020f */
[----:B------:R-:W-:Y:S01]  /*b590*/  R2UR UR15, R4 ;  /* 0x00000000040f72ca */ /* 0x000fe200000e0000 */
[----:B------:R-:W-:Y:S01]  /*b5a0*/  @UP0 USHF.R.U32.HI UR22, URZ, UR26, UR37 ;  /* 0x0000001a3f160299 */ /* 0x000fe20008011625 */
[----:B------:R-:W-:Y:S01]  /*b5b0*/  R2UR UR26, R8 ;  /* 0x00000000081a72ca */ /* 0x000fe200000e0000 */
[----:B------:R-:W-:Y:S01]  /*b5c0*/  @UP0 ULDC UR40, c[0x0][0x4b0] ;  /* 0x00012c0000280ab9 */ /* 0x000fe20000000800 */
[----:B------:R-:W-:Y:S02]  /*b5d0*/  UIMAD UR19, UR19, UR14, UR18 ;  /* 0x0000000e131372a4 */ /* 0x000fe4000f8e0212 */
[----:B------:R-:W-:Y:S01]  /*b5e0*/  UIMAD UR11, UR11, UR14, UR18 ;  /* 0x0000000e0b0b72a4 */ /* 0x000fe2000f8e0212 */
[----:B------:R-:W-:Y:S01]  /*b5f0*/  R2UR UR18, R155 ;  /* 0x000000009b1272ca */ /* 0x000fe200000e0000 */
[----:B------:R-:W-:Y:S01]  /*b600*/  UIMAD UR20, UR10, UR20, UR6 ;  /* 0x000000140a1472a4 */ /* 0x000fe2000f8e0206 */
[----:B------:R-:W-:Y:S01]  /*b610*/  R2UR UR6, R6 ;  /* 0x00000000060672ca */ /* 0x000fe200000e0000 */
[----:B------:R-:W-:Y:S01]  /*b620*/  UMOV UR14, UR17 ;  /* 0x00000011000e7c82 */ /* 0x000fe20008000000 */
[----:B------:R-:W-:-:S02]  /*b630*/  @UP0 USHF.R.U32.HI UR14, URZ, UR40, UR35 ;  /* 0x000000283f0e0299 */ /* 0x000fc40008011623 */
[----:B------:R-:W-:Y:S02]  /*b640*/  UIADD3 UR10, -UR22, URZ, URZ ;  /* 0x0000003f160a7290 */ /* 0x000fe4000fffe13f */
[----:B------:R-:W-:Y:S02]  /*b650*/  UIADD3 UR34, -UR14, URZ, URZ ;  /* 0x0000003f0e227290 */ /* 0x000fe4000fffe13f */
[----:B------:R-:W-:Y:S02]  /*b660*/  ULEA UR4, UR4, UR8, 0xd ;  /* 0x0000000804047291 */ /* 0x000fe4000f8e683f */
[----:B------:R-:W-:Y:S01]  /*b670*/  UIMAD UR9, UR21, UR10, UR9 ;  /* 0x0000000a150972a4 */ /* 0x000fe2000f8e0209 */
[----:B------:R-:W-:Y:S01]  /*b680*/  R2UR UR10, R14 ;  /* 0x000000000e0a72ca */ /* 0x000fe200000e0000 */
[----:B------:R-:W-:Y:S01]  /*b690*/  UIMAD UR17, UR21, UR34, UR17 ;  /* 0x00000022151172a4 */ /* 0x000fe2000f8e0211 */
[----:B------:R-:W-:Y:S01]  /*b6a0*/  ULDC.64 UR32, c[0x0][0x4d0] ;  /* 0x0001340000207ab9 */ /* 0x000fe20000000a00 */
[----:B------:R-:W-:Y:S01]  /*b6b0*/  ULDC.64 UR12, c[0x0][0x4f0] ;  /* 0x00013c00000c7ab9 */ /* 0x000fe20000000a00 */
[----:B------:R-:W-:-:S02]  /*b6c0*/  UIADD3 UR5, UR16, 0x38000, URZ ;  /* 0x0003800010057890 */ /* 0x000fc4000fffe03f */
[----:B------:R-:W-:Y:S02]  /*b6d0*/  UIADD3 UR24, UR4, 0x1000, URZ ;  /* 0x0000100004187890 */ /* 0x000fe4000fffe03f */
[----:B------:R-:W-:Y:S02]  /*b6e0*/  UIADD3 UR16, UR4, 0x1c000, URZ ;  /* 0x0001c00004107890 */ /* 0x000fe4000fffe03f */
[----:B------:R-:W-:Y:S02]  /*b6f0*/  UIMAD UR20, UR20, UR32, UR12 ;  /* 0x00000020141472a4 */ /* 0x000fe4000f8e020c */
[----:B------:R-:W-:Y:S02]  /*b700*/  UIMAD UR21, UR9, UR33, UR13 ;  /* 0x00000021091572a4 */ /* 0x000fe4000f8e020d */
[----:B------:R-:W-:Y:S02]  /*b710*/  UPRMT UR15, UR15, 0x5410, URZ ;  /* 0x000054100f0f7896 */ /* 0x000fe4000800003f */
[----:B------:R-:W-:-:S02]  /*b720*/  UIADD3 UR8, UR4, 0x1d000, URZ ;  /* 0x0001d00004087890 */ /* 0x000fc4000fffe03f */
[----:B------:R-:W-:Y:S02]  /*b730*/  UIMAD UR12, UR23, UR32, UR12 ;  /* 0x00000020170c72a4 */ /* 0x000fe4000f8e020c */
[----:B------:R-:W-:Y:S01]  /*b740*/  UIMAD UR13, UR17, UR33, UR13 ;  /* 0x00000021110d72a4 */ /* 0x000fe2000f8e020d */
[----:B------:R-:W-:Y:S01]  /*b750*/  UMOV UR30, 0x0 ;  /* 0x00000000001e7882 */ /* 0x000fe20000000000 */
[----:B------:R-:W-:Y:S01]  /*b760*/  UMOV UR31, 0x10000000 ;  /* 0x10000000001f7882 */ /* 0x000fe20000000000 */
[----:B------:R-:W-:Y:S01]  /*b770*/  UMOV UR27, UR7 ;  /* 0x00000007001b7c82 */ /* 0x000fe20008000000 */
[----:B------:R-:W-:Y:S01]  /*b780*/  UMOV UR25, UR5 ;  /* 0x0000000500197c82 */ /* 0x000fe20008000000 */
[----:B------:R0:W-:Y:S01]  /*b790*/  UTMALDG.2D [UR4], [UR28], desc[UR30] ;  /* 0x00001e041c0075b4 */ /* 0x0001e20008009000 */
[----:B------:R-:W-:Y:S01]  /*b7a0*/  UMOV UR17, UR5 ;  /* 0x0000000500117c82 */ /* 0x000fe20008000000 */
[----:B------:R-:W-:Y:S01]  /*b7b0*/  UMOV UR9, UR5 ;  /* 0x0000000500097c82 */ /* 0x000fe20008000000 */
[----:B------:R0:W-:Y:S01]  /*b7c0*/  UTMALDG.2D [UR24], [UR28], desc[UR30] ;  /* 0x00001e181c0075b4 */ /* 0x0001e20008009000 */
[----:B------:R0:W-:Y:S01]  /*b7d0*/  UTMALDG.5D.IM2COL [UR16], [UR38], UR15 ;  /* 0x00000010260073b4 */ /* 0x0001e2000806000f */
[----:B------:R0:W-:Y:S02]  /*b7e0*/  UTMALDG.5D.IM2COL [UR8], [UR38], UR15 ;  /* 0x00000008260073b4 */ /* 0x0001e4000806000f */
[----:B0-----:R-:W-:Y:S05]  /*b7f0*/  @P3 BRA `(.L_x_278) ;  /* 0xfffffff8003c3947 */ /* 0x001fea000383ffff */
.L_x_274:
[----:B------:R-:W-:Y:S05]  /*b800*/  BSYNC B0 ;  /* 0x0000000000007941 */ /* 0x000fea0003800000 */
.L_x_273:
[----:B------:R-:W-:Y:S01]  /*b810*/  ISETP.GE.U32.AND P0, PT, R9, 0xe, PT ;  /* 0x0000000e0900780c */ /* 0x000fe20003f06070 */
[----:B-----5:R-:W-:-:S12]  /*b820*/  IMAD.MOV.U32 R0, RZ, RZ, 0x1 ;  /* 0x00000001ff007424 */ /* 0x020fd800078e00ff */
[----:B------:R-:W-:Y:S05]  /*b830*/  @!P0 BRA `(.L_x_279) ;  /* 0x00000000001c8947 */ /* 0x000fea0003800000 */
[----:B------:R-:W-:-:S05]  /*b840*/  SHF.R.U32.HI R4, RZ, 0x1, R9 ;  /* 0x00000001ff047819 */ /* 0x000fca0000011609 */
[----:B------:R-:W-:-:S05]  /*b850*/  IMAD.WIDE.U32 R4, R4, -0x6db6db6d, RZ ;  /* 0x9249249304047825 */ /* 0x000fca00078e00ff */
[----:B------:R-:W-:-:S04]  /*b860*/  SHF.R.U32.HI R0, RZ, 0x2, R5 ;  /* 0x00000002ff007819 */ /* 0x000fc80000011605 */
[----:B------:R-:W-:-:S04]  /*b870*/  LOP3.LUT R0, R0, 0x1, RZ, 0xc0, !PT ;  /* 0x0000000100007812 */ /* 0x000fc800078ec0ff */
[----:B------:R-:W-:-:S04]  /*b880*/  ISETP.NE.U32.AND P0, PT, R0, 0x1, PT ;  /* 0x000000010000780c */ /* 0x000fc80003f05070 */
[----:B------:R-:W-:-:S04]  /*b890*/  ISETP.NE.U32.AND.EX P0, PT, RZ, RZ, PT, P0 ;  /* 0x000000ffff00720c */ /* 0x000fc80003f05100 */
[----:B------:R-:W-:-:S09]  /*b8a0*/  SEL R0, RZ, 0x1, !P0 ;  /* 0x00000001ff007807 */ /* 0x000fd20004000000 */
.L_x_279:
[----:B------:R-:W-:Y:S05]  /*b8b0*/  WARPSYNC.ALL ;  /* 0x0000000000007948 */ /* 0x000fea0003800000 */
[----:B------:R-:W-:-:S13]  /*b8c0*/  ELECT P0, URZ, PT ;  /* 0x00000000003f782f */ /* 0x000fda0003800000 */
[----:B------:R-:W-:Y:S05]  /*b8d0*/  @!P0 EXIT ;  /* 0x000000000000894d */ /* 0x000fea0003800000 */
[----:B------:R-:W-:-:S04]  /*b8e0*/  LOP3.LUT R3, R3, 0x2, RZ, 0xfc, !PT ;  /* 0x0000000203037812 */ /* 0x000fc800078efcff */
[----:B------:R-:W-:-:S13]  /*b8f0*/  ISETP.NE.AND P0, PT, R3, 0x3, PT ;  /* 0x000000030300780c */ /* 0x000fda0003f05270 */
[----:B------:R-:W-:Y:S05]  /*b900*/  @!P0 BRA `(.L_x_280) ;  /* 0x0000000000048947 */ /* 0x000fea0003800000 */
[----:B------:R-:W-:Y:S01]  /*b910*/  BPT.TRAP 0x1 ;  /* 0x000000040000795c */ /* 0x000fe20000300000 */
.L_x_280:
[----:B------:R-:W0:Y:S01]  /*b920*/  S2R R5, SR_CgaCtaId ;  /* 0x0000000000057919 */ /* 0x000e220000008800 */
[----:B---3--:R-:W-:Y:S02]  /*b930*/  SHF.R.U32.HI R2, RZ, 0x1, R9 ;  /* 0x00000001ff027819 */ /* 0x008fe40000011609 */
[----:B------:R-:W-:-:S03]  /*b940*/  MOV R4, 0x400 ;  /* 0x0000040000047802 */ /* 0x000fc60000000f00 */
[----:B------:R-:W-:-:S05]  /*b950*/  IMAD.WIDE.U32 R2, R2, -0x6db6db6d, RZ ;  /* 0x9249249302027825 */ /* 0x000fca00078e00ff */
[----:B------:R-:W-:-:S05]  /*b960*/  SHF.R.U32.HI R2, RZ, 0x2, R3 ;  /* 0x00000002ff027819 */ /* 0x000fca0000011603 */
[----:B------:R-:W-:Y:S01]  /*b970*/  IMAD R2, R2, -0xe, R9 ;  /* 0xfffffff202027824 */ /* 0x000fe200078e0209 */
[----:B0-----:R-:W-:Y:S02]  /*b980*/  LEA R3, R5, R4, 0x18 ;  /* 0x0000000405037211 */ /* 0x001fe400078ec0ff */
[----:B------:R-:W-:-:S03]  /*b990*/  SHF.L.U32 R5, R0, 0x1f, RZ ;  /* 0x0000001f00057819 */ /* 0x000fc600000006ff */
[----:B------:R-:W-:-:S04]  /*b9a0*/  VIADD R3, R3, 0x38070 ;  /* 0x0003807003037836 */ /* 0x000fc80000000000 */
[----:B------:R-:W-:-:S07]  /*b9b0*/  IMAD R4, R2, 0x8, R3 ;  /* 0x0000000802047824 */ /* 0x000fce00078e0203 */
.L_x_281:
[----:B0-----:R0:W1:Y:S02]  /*b9c0*/  SYNCS.PHASECHK.TRANS64.TRYWAIT P0, [R4+URZ], R5 ;  /* 0x00000005040075a7 */ /* 0x001064000800017f */
[----:B-1----:R-:W-:Y:S05]  /*b9d0*/  @!P0 NANOSLEEP.SYNCS 0x989680 ;  /* 0x009896800000895d */ /* 0x002fea0003900000 */
[----:B------:R-:W1:Y:S02]  /*b9e0*/  @!P0 SYNCS.PHASECHK.TRANS64 P0, [R4+URZ], R5 ;  /* 0x00000005040085a7 */ /* 0x000e64000800007f */
[----:B-1----:R-:W-:Y:S05]  /*b9f0*/  @!P0 BRA `(.L_x_281) ;  /* 0xfffffffc00f08947 */ /* 0x002fea000383ffff */
[----:B------:R-:W-:-:S05]  /*ba00*/  VIADD R2, R2, 0x1 ;  /* 0x0000000102027836 */ /* 0x000fca0000000000 */
[----:B------:R-:W-:-:S04]  /*ba10*/  ISETP.NE.AND P0, PT, R2, 0xe, PT ;  /* 0x0000000e0200780c */ /* 0x000fc80003f05270 */
[----:B0-----:R-:W-:Y:S02]  /*ba20*/  SEL R5, RZ, 0x1, P0 ;  /* 0x00000001ff057807 */ /* 0x001fe40000000000 */
[----:B------:R-:W-:Y:S02]  /*ba30*/  SEL R2, R2, RZ, P0 ;  /* 0x000000ff02027207 */ /* 0x000fe40000000000 */
[----:B------:R-:W-:-:S03]  /*ba40*/  LOP3.LUT R7, R0, R5, RZ, 0x3c, !PT ;  /* 0x0000000500077212 */ /* 0x000fc600078e3cff */
[----:B------:R-:W-:Y:S01]  /*ba50*/  IMAD R0, R2, 0x8, R3 ;  /* 0x0000000802007824 */ /* 0x000fe200078e0203 */
[----:B------:R-:W-:-:S07]  /*ba60*/  SHF.L.U32 R5, R7, 0x1f, RZ ;  /* 0x0000001f07057819 */ /* 0x000fce00000006ff */
.L_x_282:
        /* <DEDUP_REMOVED lines=11> */
.L_x_283:
        /* <DEDUP_REMOVED lines=11> */
.L_x_284:
        /* <DEDUP_REMOVED lines=11> */
.L_x_285:
        /* <DEDUP_REMOVED lines=11> */
.L_x_286:
        /* <DEDUP_REMOVED lines=11> */
.L_x_287:
        /* <DEDUP_REMOVED lines=11> */
.L_x_288:
        /* <DEDUP_REMOVED lines=11> */
.L_x_289:
        /* <DEDUP_REMOVED lines=11> */
.L_x_290:
        /* <DEDUP_REMOVED lines=11> */
.L_x_291:
        /* <DEDUP_REMOVED lines=11> */
.L_x_292:
        /* <DEDUP_REMOVED lines=11> */
.L_x_293:
        /* <DEDUP_REMOVED lines=11> */
.L_x_294:
[----:B0-----:R0:W1:Y:S02]  /*c2b0*/  SYNCS.PHASECHK.TRANS64.TRYWAIT P0, [R2+URZ], R3 ;  /* 0x00000003020075a7 */ /* 0x001064000800017f */
[----:B-1----:R-:W-:Y:S05]  /*c2c0*/  @!P0 NANOSLEEP.SYNCS 0x989680 ;  /* 0x009896800000895d */ /* 0x002fea0003900000 */
[----:B------:R-:W1:Y:S02]  /*c2d0*/  @!P0 SYNCS.PHASECHK.TRANS64 P0, [R2+URZ], R3 ;  /* 0x00000003020085a7 */ /* 0x000e64000800007f */
[----:B-1----:R-:W-:Y:S05]  /*c2e0*/  @P0 EXIT ;  /* 0x000000000000094d */ /* 0x002fea0003800000 */
[----:B------:R-:W-:Y:S05]  /*c2f0*/  BRA `(.L_x_294) ;  /* 0xfffffffc00ec7947 */ /* 0x000fea000383ffff */
.L_x_295:
[----:B------:R-:W-:-:S00]  /*c300*/  BRA `(.L_x_295) ;  /* 0xfffffffc00fc7947 */ /* 0x000fc0000383ffff */
[----:B------:R-:W-:-:S00]  /*c310*/  NOP ;  /* 0x0000000000007918 */ /* 0x000fc00000000000 */
        /* <DEDUP_REMOVED lines=14> */
.L_x_296:


//--------------------- .nv.shared._ZN7cutlass13device_kernelINS_4conv6kernel13ConvUniversalINS1_16ConvProblemShapeILNS1_8OperatorE2ELi3EEENS1_10collective14CollectiveConvINS1_46MainloopSm90TmaGmmaWarpSpecializedImplicitGemmILS5_2ELi14ELi3EN4cute5tupleIJNSA_1CILi1EEESD_SD_EEENS1_36KernelImplicitTmaWarpSpecializedSm90ELi1EEENSB_IJNSC_ILi128EEENSB_IJSH_EEENSB_IJNSC_ILi32EEEEEEEEENS_10bfloat16_tESM_NSA_8TiledMMAINSA_8MMA_AtomIJNSA_4SM904GMMA28MMA_64x128x16_F32BF16BF16_SSILNSQ_5MajorE1ELSS_1ELNSQ_7ScaleInE1ELST_1EEEEEENSA_6LayoutISE_NSB_IJNSC_ILi0EEESX_SX_EEEEENSB_IJNSA_10UnderscoreES10_S10_EEEEENS7_6detail26Sm90ImplicitGemmTileTraitsINSA_13SM90_TMA_LOADENSA_14ComposedLayoutINSA_7SwizzleILi3ELi4ELi3EEENSA_18smem_ptr_flag_bitsILi16EEENSW_INSB_IJNSB_IJNSC_ILi64EEENSC_ILi2EEEEEENSB_IJNSC_ILi8EEENSC_ILi4EEEEEENSB_IJSD_NSC_ILi14EEEEEEEEENSB_IJNSB_IJSD_NSC_ILi2048EEEEEENSB_IJS1B_NSC_ILi512EEEEEENSB_IJSX_NSC_ILi4096EEEEEEEEEEEEEvEENS14_INSA_20SM90_TMA_LOAD_IM2COLES1S_vEEEENS_8epilogue10collective6detail29Sm90TmaWarpSpecializedAdapterINS1Y_15DefaultEpilogueISM_NSB_IJlNSB_IJSD_lllEEESX_EEES23_NS1X_6thread17LinearCombinationISM_Li1EffLNS24_9ScaleType4KindE0ELNS_15FloatRoundStyleE2ESM_EENS_4gemm15EpilogueDefaultEEEEEvvEEEEvNT_6ParamsE --------------------------
	.section	.nv.shared._ZN7cutlass13device_kernelINS_4conv6kernel13ConvUniversalINS1_16ConvProblemShapeILNS1_8OperatorE2ELi3EEENS1_10collective14CollectiveConvINS1_46MainloopSm90TmaGmmaWarpSpecializedImplicitGemmILS5_2ELi14ELi3EN4cute5tupleIJNSA_1CILi1EEESD_SD_EEENS1_36KernelImplicitTmaWarpSpecializedSm90ELi1EEENSB_IJNSC_ILi128EEENSB_IJSH_EEENSB_IJNSC_ILi32EEEEEEEEENS_10bfloat16_tESM_NSA_8TiledMMAINSA_8MMA_AtomIJNSA_4SM904GMMA28MMA_64x128x16_F32BF16BF16_SSILNSQ_5MajorE1ELSS_1ELNSQ_7ScaleInE1ELST_1EEEEEENSA_6LayoutISE_NSB_IJNSC_ILi0EEESX_SX_EEEEENSB_IJNSA_10UnderscoreES10_S10_EEEEENS7_6detail26Sm90ImplicitGemmTileTraitsINSA_13SM90_TMA_LOADENSA_14ComposedLayoutINSA_7SwizzleILi3ELi4ELi3EEENSA_18smem_ptr_flag_bitsILi16EEENSW_INSB_IJNSB_IJNSC_ILi64EEENSC_ILi2EEEEEENSB_IJNSC_ILi8EEENSC_ILi4EEEEEENSB_IJSD_NSC_ILi14EEEEEEEEENSB_IJNSB_IJSD_NSC_ILi2048EEEEEENSB_IJS1B_NSC_ILi512EEEEEENSB_IJSX_NSC_ILi4096EEEEEEEEEEEEEvEENS14_INSA_20SM90_TMA_LOAD_IM2COLES1S_vEEEENS_8epilogue10collective6detail29Sm90TmaWarpSpecializedAdapterINS1Y_15DefaultEpilogueISM_NSB_IJlNSB_IJSD_lllEEESX_EEES23_NS1X_6thread17LinearCombinationISM_Li1EffLNS24_9ScaleType4KindE0ELNS_15FloatRoundStyleE2ESM_EENS_4gemm15EpilogueDefaultEEEEEvvEEEEvNT_6ParamsE,"aw",@nobits
	.sectionflags	@""
	.align	16
	.zero		1024


//--------------------- .nv.shared.reserved.0     --------------------------
	.section	.nv.shared.reserved.0,"aw",@nobits
	.weak		__nv_reservedSMEM_offset_0_alias
	.size		__nv_reservedSMEM_offset_0_alias, 0, 0
	.other		__nv_reservedSMEM_offset_0_alias,@"STO_CUDA_RESERVED_SHARED STV_DEFAULT"
__nv_reservedSMEM_offset_0_alias:
	.zero		0


//--------------------- .nv.global                --------------------------
	.section	.nv.global,"aw",@nobits
.nv.global:
	.type		_ZN39_INTERNAL_57a07c6b_4_k_cu_8a57bf7e_34744cute1_E,@object
	.size		_ZN39_INTERNAL_57a07c6b_4_k_cu_8a57bf7e_34744cute1_E,(_ZN39_INTERNAL_57a07c6b_4_k_cu_8a57bf7e_34744cuda3std3__45__cpo6cbeginE - _ZN39_INTERNAL_57a07c6b_4_k_cu_8a57bf7e_34744cute1_E)
_ZN39_INTERNAL_57a07c6b_4_k_cu_8a57bf7e_34744cute1_E:
	.zero		1
	.type		_ZN39_INTERNAL_57a07c6b_4_k_cu_8a57bf7e_34744cuda3std3__45__cpo6cbeginE,@object
	.size		_ZN39_INTERNAL_57a07c6b_4_k_cu_8a57bf7e_34744cuda3std3__45__cpo6cbeginE,(_ZN39_INTERNAL_57a07c6b_4_k_cu_8a57bf7e_34744cuda3std3__48in_placeE - _ZN39_INTERNAL_57a07c6b_4_k_cu_8a57bf7e_34744cuda3std3__45__cpo6cbeginE)
_ZN39_INTERNAL_57a07c6b_4_k_cu_8a57bf7e_34744cuda3std3__45__cpo6cbeginE:
	.zero		1
	.type		_ZN39_INTERNAL_57a07c6b_4_k_cu_8a57bf7e_34744cuda3std3__48in_placeE,@object
	.size		_ZN39_INTERNAL_57a07c6b_4_k_cu_8a57bf7e_34744cuda3std3__48in_placeE,(_ZN39_INTERNAL_57a07c6b_4_k_cu_8a57bf7e_34744cuda3std6ranges3__45__cpo9iter_moveE - _ZN39_INTERNAL_57a07c6b_4_k_cu_8a57bf7e_34744cuda3std3__48in_placeE)
_ZN39_INTERNAL_57a07c6b_4_k_cu_8a57bf7e_34744cuda3std3__48in_placeE:
	.zero		1
	.type		_ZN39_INTERNAL_57a07c6b_4_k_cu_8a57bf7e_34744cuda3std6ranges3__45__cpo9iter_moveE,@object
	.size		_ZN39_INTERNAL_57a07c6b_4_k_cu_8a57bf7e_34744cuda3std6ranges3__45__cpo9iter_moveE,(_ZN39_INTERNAL_57a07c6b_4_k_cu_8a57bf7e_34744cuda3std3__45__cpo5beginE - _ZN39_INTERNAL_57a07c6b_4_k_cu_8a57bf7e_34744cuda3std6ranges3__45__cpo9iter_moveE)
_ZN39_INTERNAL_57a07c6b_4_k_cu_8a57bf7e_34744cuda3std6ranges3__45__cpo9iter_moveE:
	.zero		1
	.type		_ZN39_INTERNAL_57a07c6b_4_k_cu_8a57bf7e_34744cuda3std3__45__cpo5beginE,@object
	.size		_ZN39_INTERNAL_57a07c6b_4_k_cu_8a57bf7e_34744cuda3std3__45__cpo5beginE,(_ZN39_INTERNAL_57a07c6b_4_k_cu_8a57bf7e_34744cuda3std3__441_GLOBAL__N__57a07c6b_4_k_cu_8a57bf7e_34746ignoreE - _ZN39_INTERNAL_57a07c6b_4_k_cu_8a57bf7e_34744cuda3std3__45__cpo5beginE)
_ZN39_INTERNAL_57a07c6b_4_k_cu_8a57bf7e_34744cuda3std3__45__cpo5beginE:
	.zero		1
	.type		_ZN39_INTERNAL_57a07c6b_4_k_cu_8a57bf7e_34744cuda3std3__441_GLOBAL__N__57a07c6b_4_k_cu_8a57bf7e_34746ignoreE,@object
	.size		_ZN39_INTERNAL_57a07c6b_4_k_cu_8a57bf7e_34744cuda3std3__441_GLOBAL__N__57a07c6b_4_k_cu_8a57bf7e_34746ignoreE,(_ZN39_INTERNAL_57a07c6b_4_k_cu_8a57bf7e_34744cute7productE - _ZN39_INTERNAL_57a07c6b_4_k_cu_8a57bf7e_34744cuda3std3__441_GLOBAL__N__57a07c6b_4_k_cu_8a57bf7e_34746ignoreE)
_ZN39_INTERNAL_57a07c6b_4_k_cu_8a57bf7e_34744cuda3std3__441_GLOBAL__N__57a07c6b_4_k_cu_8a57bf7e_34746ignoreE:
	.zero		1
	.type		_ZN39_INTERNAL_57a07c6b_4_k_cu_8a57bf7e_34744cute7productE,@object
	.size		_ZN39_INTERNAL_57a07c6b_4_k_cu_8a57bf7e_34744cute7productE,(_ZN39_INTERNAL_57a07c6b_4_k_cu_8a57bf7e_34744cuda3std3__45__cpo3endE - _ZN39_INTERNAL_57a07c6b_4_k_cu_8a57bf7e_34744cute7productE)
_ZN39_INTERNAL_57a07c6b_4_k_cu_8a57bf7e_34744cute7productE:
	.zero		1
	.type		_ZN39_INTERNAL_57a07c6b_4_k_cu_8a57bf7e_34744cuda3std3__45__cpo3endE,@object
	.size		_ZN39_INTERNAL_57a07c6b_4_k_cu_8a57bf7e_34744cuda3std3__45__cpo3endE,(_ZN39_INTERNAL_57a07c6b_4_k_cu_8a57bf7e_34744cuda3std3__419piecewise_constructE - _ZN39_INTERNAL_57a07c6b_4_k_cu_8a57bf7e_34744cuda3std3__45__cpo3endE)
_ZN39_INTERNAL_57a07c6b_4_k_cu_8a57bf7e_34744cuda3std3__45__cpo3endE:
	.zero		1
	.type		_ZN39_INTERNAL_57a07c6b_4_k_cu_8a57bf7e_34744cuda3std3__419piecewise_constructE,@object
	.size		_ZN39_INTERNAL_57a07c6b_4_k_cu_8a57bf7e_34744cuda3std3__419piecewise_constructE,(_ZN39_INTERNAL_57a07c6b_4_k_cu_8a57bf7e_34744cuda3std3__45__cpo4cendE - _ZN39_INTERNAL_57a07c6b_4_k_cu_8a57bf7e_34744cuda3std3__419piecewise_constructE)
_ZN39_INTERNAL_57a07c6b_4_k_cu_8a57bf7e_34744cuda3std3__419piecewise_constructE:
	.zero		1
	.type		_ZN39_INTERNAL_57a07c6b_4_k_cu_8a57bf7e_34744cuda3std3__45__cpo4cendE,@object
	.size		_ZN39_INTERNAL_57a07c6b_4_k_cu_8a57bf7e_34744cuda3std3__45__cpo4cendE,(_ZN39_INTERNAL_57a07c6b_4_k_cu_8a57bf7e_34744cuda3std6ranges3__45__cpo4swapE - _ZN39_INTERNAL_57a07c6b_4_k_cu_8a57bf7e_34744cuda3std3__45__cpo4cendE)
_ZN39_INTERNAL_57a07c6b_4_k_cu_8a57bf7e_34744cuda3std3__45__cpo4cendE:
	.zero		1
	.type		_ZN39_INTERNAL_57a07c6b_4_k_cu_8a57bf7e_34744cuda3std6ranges3__45__cpo4swapE,@object
	.size		_ZN39_INTERNAL_57a07c6b_4_k_cu_8a57bf7e_34744cuda3std6ranges3__45__cpo4swapE,(.L_7 - _ZN39_INTERNAL_57a07c6b_4_k_cu_8a57bf7e_34744cuda3std6ranges3__45__cpo4swapE)
_ZN39_INTERNAL_57a07c6b_4_k_cu_8a57bf7e_34744cuda3std6ranges3__45__cpo4swapE:
	.zero		1
.L_7:


//--------------------- .nv.constant0._ZN7cutlass13device_kernelINS_4conv6kernel13ConvUniversalINS1_16ConvProblemShapeILNS1_8OperatorE2ELi3EEENS1_10collective14CollectiveConvINS1_46MainloopSm90TmaGmmaWarpSpecializedImplicitGemmILS5_2ELi14ELi3EN4cute5tupleIJNSA_1CILi1EEESD_SD_EEENS1_36KernelImplicitTmaWarpSpecializedSm90ELi1EEENSB_IJNSC_ILi128EEENSB_IJSH_EEENSB_IJNSC_ILi32EEEEEEEEENS_10bfloat16_tESM_NSA_8TiledMMAINSA_8MMA_AtomIJNSA_4SM904GMMA28MMA_64x128x16_F32BF16BF16_SSILNSQ_5MajorE1ELSS_1ELNSQ_7ScaleInE1ELST_1EEEEEENSA_6LayoutISE_NSB_IJNSC_ILi0EEESX_SX_EEEEENSB_IJNSA_10UnderscoreES10_S10_EEEEENS7_6detail26Sm90ImplicitGemmTileTraitsINSA_13SM90_TMA_LOADENSA_14ComposedLayoutINSA_7SwizzleILi3ELi4ELi3EEENSA_18smem_ptr_flag_bitsILi16EEENSW_INSB_IJNSB_IJNSC_ILi64EEENSC_ILi2EEEEEENSB_IJNSC_ILi8EEENSC_ILi4EEEEEENSB_IJSD_NSC_ILi14EEEEEEEEENSB_IJNSB_IJSD_NSC_ILi2048EEEEEENSB_IJS1B_NSC_ILi512EEEEEENSB_IJSX_NSC_ILi4096EEEEEEEEEEEEEvEENS14_INSA_20SM90_TMA_LOAD_IM2COLES1S_vEEEENS_8epilogue10collective6detail29Sm90TmaWarpSpecializedAdapterINS1Y_15DefaultEpilogueISM_NSB_IJlNSB_IJSD_lllEEESX_EEES23_NS1X_6thread17LinearCombinationISM_Li1EffLNS24_9ScaleType4KindE0ELNS_15FloatRoundStyleE2ESM_EENS_4gemm15EpilogueDefaultEEEEEvvEEEEvNT_6ParamsE --------------------------
	.section	.nv.constant0._ZN7cutlass13device_kernelINS_4conv6kernel13ConvUniversalINS1_16ConvProblemShapeILNS1_8OperatorE2ELi3EEENS1_10collective14CollectiveConvINS1_46MainloopSm90TmaGmmaWarpSpecializedImplicitGemmILS5_2ELi14ELi3EN4cute5tupleIJNSA_1CILi1EEESD_SD_EEENS1_36KernelImplicitTmaWarpSpecializedSm90ELi1EEENSB_IJNSC_ILi128EEENSB_IJSH_EEENSB_IJNSC_ILi32EEEEEEEEENS_10bfloat16_tESM_NSA_8TiledMMAINSA_8MMA_AtomIJNSA_4SM904GMMA28MMA_64x128x16_F32BF16BF16_SSILNSQ_5MajorE1ELSS_1ELNSQ_7ScaleInE1ELST_1EEEEEENSA_6LayoutISE_NSB_IJNSC_ILi0EEESX_SX_EEEEENSB_IJNSA_10UnderscoreES10_S10_EEEEENS7_6detail26Sm90ImplicitGemmTileTraitsINSA_13SM90_TMA_LOADENSA_14ComposedLayoutINSA_7SwizzleILi3ELi4ELi3EEENSA_18smem_ptr_flag_bitsILi16EEENSW_INSB_IJNSB_IJNSC_ILi64EEENSC_ILi2EEEEEENSB_IJNSC_ILi8EEENSC_ILi4EEEEEENSB_IJSD_NSC_ILi14EEEEEEEEENSB_IJNSB_IJSD_NSC_ILi2048EEEEEENSB_IJS1B_NSC_ILi512EEEEEENSB_IJSX_NSC_ILi4096EEEEEEEEEEEEEvEENS14_INSA_20SM90_TMA_LOAD_IM2COLES1S_vEEEENS_8epilogue10collective6detail29Sm90TmaWarpSpecializedAdapterINS1Y_15DefaultEpilogueISM_NSB_IJlNSB_IJSD_lllEEESX_EEES23_NS1X_6thread17LinearCombinationISM_Li1EffLNS24_9ScaleType4KindE0ELNS_15FloatRoundStyleE2ESM_EENS_4gemm15EpilogueDefaultEEEEEvvEEEEvNT_6ParamsE,"a",@progbits
	.sectionflags	@""
	.align	4
.nv.constant0._ZN7cutlass13device_kernelINS_4conv6kernel13ConvUniversalINS1_16ConvProblemShapeILNS1_8OperatorE2ELi3EEENS1_10collective14CollectiveConvINS1_46MainloopSm90TmaGmmaWarpSpecializedImplicitGemmILS5_2ELi14ELi3EN4cute5tupleIJNSA_1CILi1EEESD_SD_EEENS1_36KernelImplicitTmaWarpSpecializedSm90ELi1EEENSB_IJNSC_ILi128EEENSB_IJSH_EEENSB_IJNSC_ILi32EEEEEEEEENS_10bfloat16_tESM_NSA_8TiledMMAINSA_8MMA_AtomIJNSA_4SM904GMMA28MMA_64x128x16_F32BF16BF16_SSILNSQ_5MajorE1ELSS_1ELNSQ_7ScaleInE1ELST_1EEEEEENSA_6LayoutISE_NSB_IJNSC_ILi0EEESX_SX_EEEEENSB_IJNSA_10UnderscoreES10_S10_EEEEENS7_6detail26Sm90ImplicitGemmTileTraitsINSA_13SM90_TMA_LOADENSA_14ComposedLayoutINSA_7SwizzleILi3ELi4ELi3EEENSA_18smem_ptr_flag_bitsILi16EEENSW_INSB_IJNSB_IJNSC_ILi64EEENSC_ILi2EEEEEENSB_IJNSC_ILi8EEENSC_ILi4EEEEEENSB_IJSD_NSC_ILi14EEEEEEEEENSB_IJNSB_IJSD_NSC_ILi2048EEEEEENSB_IJS1B_NSC_ILi512EEEEEENSB_IJSX_NSC_ILi4096EEEEEEEEEEEEEvEENS14_INSA_20SM90_TMA_LOAD_IM2COLES1S_vEEEENS_8epilogue10collective6detail29Sm90TmaWarpSpecializedAdapterINS1Y_15DefaultEpilogueISM_NSB_IJlNSB_IJSD_lllEEESX_EEES23_NS1X_6thread17LinearCombinationISM_Li1EffLNS24_9ScaleType4KindE0ELNS_15FloatRoundStyleE2ESM_EENS_4gemm15EpilogueDefaultEEEEEvvEEEEvNT_6ParamsE:
	.zero		1664


//--------------------- SYMBOLS --------------------------

	.type		.nv.reservedSmem.offset0,@object
	.size		.nv.reservedSmem.offset0,0x4
